	.target	sm_80

	.elftype	@"ET_EXEC"


//--------------------- .note.nv.tkinfo           --------------------------
	.section	.note.nv.tkinfo,"",@"SHT_NOTE"
	.sectionflags	@"SHF_NOTE_NV_TKINFO"
	.tkinfo
        /*0018*/ 	.word	0x00000002
        /*0030*/ 	.string	""
        /*0030*/ 	.string	"ptxas"
        /*0030*/ 	.string	"Cuda compilation tools, release 13.0, V13.0.88"
        /*0030*/ 	.string	"Build cuda_13.0.r13.0/compiler.36424714_0"
        /*0030*/ 	.string	"-arch sm_80 -m 64 "



//--------------------- .note.nv.cuinfo           --------------------------
	.section	.note.nv.cuinfo,"",@"SHT_NOTE"
	.sectionflags	@"SHF_NOTE_NV_CUINFO"
        /*0018*/ 	.short	0x0002
        /*001a*/ 	.short	0x0050
        /*001c*/ 	.short	0x0082
	.zero		2


//--------------------- .nv.info                  --------------------------
	.section	.nv.info,"",@"SHT_CUDA_INFO"
	.align	4


	//----- nvinfo : EIATTR_REGCOUNT
	.align		4
        /*0000*/ 	.byte	0x04, 0x2f
        /*0002*/ 	.short	(.L_29 - .L_28)
	.align		4
.L_28:
        /*0004*/ 	.word	index@(_Z28gemm_half_q_half_gptq_kernelILi1ELb1ELb0EEvPK6__halfPKjS4_S2_PS0_iiiiiPKtibS2_i)
        /*0008*/ 	.word	0x00000038


	//----- nvinfo : EIATTR_FRAME_SIZE
	.align		4
.L_29:
        /*000c*/ 	.byte	0x04, 0x11
        /*000e*/ 	.short	(.L_31 - .L_30)
	.align		4
.L_30:
        /*0010*/ 	.word	index@(_Z28gemm_half_q_half_gptq_kernelILi1ELb1ELb0EEvPK6__halfPKjS4_S2_PS0_iiiiiPKtibS2_i)
        /*0014*/ 	.word	0x00000000


	//----- nvinfo : EIATTR_REGCOUNT
	.align		4
.L_31:
        /*0018*/ 	.byte	0x04, 0x2f
        /*001a*/ 	.short	(.L_33 - .L_32)
	.align		4
.L_32:
        /*001c*/ 	.word	index@(_Z28gemm_half_q_half_gptq_kernelILi2ELb1ELb0EEvPK6__halfPKjS4_S2_PS0_iiiiiPKtibS2_i)
        /*0020*/ 	.word	0x0000003b


	//----- nvinfo : EIATTR_FRAME_SIZE
	.align		4
.L_33:
        /*0024*/ 	.byte	0x04, 0x11
        /*0026*/ 	.short	(.L_35 - .L_34)
	.align		4
.L_34:
        /*0028*/ 	.word	index@(_Z28gemm_half_q_half_gptq_kernelILi2ELb1ELb0EEvPK6__halfPKjS4_S2_PS0_iiiiiPKtibS2_i)
        /*002c*/ 	.word	0x00000000


	//----- nvinfo : EIATTR_REGCOUNT
	.align		4
.L_35:
        /*0030*/ 	.byte	0x04, 0x2f
        /*0032*/ 	.short	(.L_37 - .L_36)
	.align		4
.L_36:
        /*0034*/ 	.word	index@(_Z28gemm_half_q_half_gptq_kernelILi3ELb1ELb0EEvPK6__halfPKjS4_S2_PS0_iiiiiPKtibS2_i)
        /*0038*/ 	.word	0x0000003c


	//----- nvinfo : EIATTR_FRAME_SIZE
	.align		4
.L_37:
        /*003c*/ 	.byte	0x04, 0x11
        /*003e*/ 	.short	(.L_39 - .L_38)
	.align		4
.L_38:
        /*0040*/ 	.word	index@(_Z28gemm_half_q_half_gptq_kernelILi3ELb1ELb0EEvPK6__halfPKjS4_S2_PS0_iiiiiPKtibS2_i)
        /*0044*/ 	.word	0x00000000


	//----- nvinfo : EIATTR_REGCOUNT
	.align		4
.L_39:
        /*0048*/ 	.byte	0x04, 0x2f
        /*004a*/ 	.short	(.L_41 - .L_40)
	.align		4
.L_40:
        /*004c*/ 	.word	index@(_Z28gemm_half_q_half_gptq_kernelILi4ELb1ELb0EEvPK6__halfPKjS4_S2_PS0_iiiiiPKtibS2_i)
        /*0050*/ 	.word	0x00000043


	//----- nvinfo : EIATTR_FRAME_SIZE
	.align		4
.L_41:
        /*0054*/ 	.byte	0x04, 0x11
        /*0056*/ 	.short	(.L_43 - .L_42)
	.align		4
.L_42:
        /*0058*/ 	.word	index@(_Z28gemm_half_q_half_gptq_kernelILi4ELb1ELb0EEvPK6__halfPKjS4_S2_PS0_iiiiiPKtibS2_i)
        /*005c*/ 	.word	0x00000000


	//----- nvinfo : EIATTR_MIN_STACK_SIZE
	.align		4
.L_43:
        /*0060*/ 	.byte	0x04, 0x12
        /*0062*/ 	.short	(.L_45 - .L_44)
	.align		4
.L_44:
        /*0064*/ 	.word	index@(_Z28gemm_half_q_half_gptq_kernelILi4ELb1ELb0EEvPK6__halfPKjS4_S2_PS0_iiiiiPKtibS2_i)
        /*0068*/ 	.word	0x00000000


	//----- nvinfo : EIATTR_MIN_STACK_SIZE
	.align		4
.L_45:
        /*006c*/ 	.byte	0x04, 0x12
        /*006e*/ 	.short	(.L_47 - .L_46)
	.align		4
.L_46:
        /*0070*/ 	.word	index@(_Z28gemm_half_q_half_gptq_kernelILi3ELb1ELb0EEvPK6__halfPKjS4_S2_PS0_iiiiiPKtibS2_i)
        /*0074*/ 	.word	0x00000000


	//----- nvinfo : EIATTR_MIN_STACK_SIZE
	.align		4
.L_47:
        /*0078*/ 	.byte	0x04, 0x12
        /*007a*/ 	.short	(.L_49 - .L_48)
	.align		4
.L_48:
        /*007c*/ 	.word	index@(_Z28gemm_half_q_half_gptq_kernelILi2ELb1ELb0EEvPK6__halfPKjS4_S2_PS0_iiiiiPKtibS2_i)
        /*0080*/ 	.word	0x00000000


	//----- nvinfo : EIATTR_MIN_STACK_SIZE
	.align		4
.L_49:
        /*0084*/ 	.byte	0x04, 0x12
        /*0086*/ 	.short	(.L_51 - .L_50)
	.align		4
.L_50:
        /*0088*/ 	.word	index@(_Z28gemm_half_q_half_gptq_kernelILi1ELb1ELb0EEvPK6__halfPKjS4_S2_PS0_iiiiiPKtibS2_i)
        /*008c*/ 	.word	0x00000000
.L_51:


//--------------------- .nv.info._Z28gemm_half_q_half_gptq_kernelILi4ELb1ELb0EEvPK6__halfPKjS4_S2_PS0_iiiiiPKtibS2_i --------------------------
	.section	.nv.info._Z28gemm_half_q_half_gptq_kernelILi4ELb1ELb0EEvPK6__halfPKjS4_S2_PS0_iiiiiPKtibS2_i,"",@"SHT_CUDA_INFO"
	.sectionflags	@""
	.align	4


	//----- nvinfo : EIATTR_CUDA_API_VERSION
	.align		4
        /*0000*/ 	.byte	0x04, 0x37
        /*0002*/ 	.short	(.L_53 - .L_52)
.L_52:
        /*0004*/ 	.word	0x00000082


	//----- nvinfo : EIATTR_SW2861232_WAR
	.align		4
.L_53:
        /*0008*/ 	.byte	0x01, 0x35
	.zero		2


	//----- nvinfo : EIATTR_PARAM_CBANK
	.align		4
        /*000c*/ 	.byte	0x04, 0x0a
        /*000e*/ 	.short	(.L_55 - .L_54)
	.align		4
.L_54:
        /*0010*/ 	.word	index@(.nv.constant0._Z28gemm_half_q_half_gptq_kernelILi4ELb1ELb0EEvPK6__halfPKjS4_S2_PS0_iiiiiPKtibS2_i)
        /*0014*/ 	.short	0x0160
        /*0016*/ 	.short	0x005c


	//----- nvinfo : EIATTR_CBANK_PARAM_SIZE
	.align		4
.L_55:
        /*0018*/ 	.byte	0x03, 0x19
        /*001a*/ 	.short	0x005c


	//----- nvinfo : EIATTR_KPARAM_INFO
	.align		4
        /*001c*/ 	.byte	0x04, 0x17
        /*001e*/ 	.short	(.L_57 - .L_56)
.L_56:
        /*0020*/ 	.word	0x00000000
        /*0024*/ 	.short	0x000e
        /*0026*/ 	.short	0x0058
        /*0028*/ 	.byte	0x00, 0xf0, 0x11, 0x00


	//----- nvinfo : EIATTR_KPARAM_INFO
	.align		4
.L_57:
        /*002c*/ 	.byte	0x04, 0x17
        /*002e*/ 	.short	(.L_59 - .L_58)
.L_58:
        /*0030*/ 	.word	0x00000000
        /*0034*/ 	.short	0x000d
        /*0036*/ 	.short	0x0050
        /*0038*/ 	.byte	0x00, 0xf0, 0x21, 0x00


	//----- nvinfo : EIATTR_KPARAM_INFO
	.align		4
.L_59:
        /*003c*/ 	.byte	0x04, 0x17
        /*003e*/ 	.short	(.L_61 - .L_60)
.L_60:
        /*0040*/ 	.word	0x00000000
        /*0044*/ 	.short	0x000c
        /*0046*/ 	.short	0x004c
        /*0048*/ 	.byte	0x00, 0xf0, 0x05, 0x00


	//----- nvinfo : EIATTR_KPARAM_INFO
	.align		4
.L_61:
        /*004c*/ 	.byte	0x04, 0x17
        /*004e*/ 	.short	(.L_63 - .L_62)
.L_62:
        /*0050*/ 	.word	0x00000000
        /*0054*/ 	.short	0x000b
        /*0056*/ 	.short	0x0048
        /*0058*/ 	.byte	0x00, 0xf0, 0x11, 0x00


	//----- nvinfo : EIATTR_KPARAM_INFO
	.align		4
.L_63:
        /*005c*/ 	.byte	0x04, 0x17
        /*005e*/ 	.short	(.L_65 - .L_64)
.L_64:
        /*0060*/ 	.word	0x00000000
        /*0064*/ 	.short	0x000a
        /*0066*/ 	.short	0x0040
        /*0068*/ 	.byte	0x00, 0xf0, 0x21, 0x00


	//----- nvinfo : EIATTR_KPARAM_INFO
	.align		4
.L_65:
        /*006c*/ 	.byte	0x04, 0x17
        /*006e*/ 	.short	(.L_67 - .L_66)
.L_66:
        /*0070*/ 	.word	0x00000000
        /*0074*/ 	.short	0x0009
        /*0076*/ 	.short	0x0038
        /*0078*/ 	.byte	0x00, 0xf0, 0x11, 0x00


	//----- nvinfo : EIATTR_KPARAM_INFO
	.align		4
.L_67:
        /*007c*/ 	.byte	0x04, 0x17
        /*007e*/ 	.short	(.L_69 - .L_68)
.L_68:
        /*0080*/ 	.word	0x00000000
        /*0084*/ 	.short	0x0008
        /*0086*/ 	.short	0x0034
        /*0088*/ 	.byte	0x00, 0xf0, 0x11, 0x00


	//----- nvinfo : EIATTR_KPARAM_INFO
	.align		4
.L_69:
        /*008c*/ 	.byte	0x04, 0x17
        /*008e*/ 	.short	(.L_71 - .L_70)
.L_70:
        /*0090*/ 	.word	0x00000000
        /*0094*/ 	.short	0x0007
        /*0096*/ 	.short	0x0030
        /*0098*/ 	.byte	0x00, 0xf0, 0x11, 0x00


	//----- nvinfo : EIATTR_KPARAM_INFO
	.align		4
.L_71:
        /*009c*/ 	.byte	0x04, 0x17
        /*009e*/ 	.short	(.L_73 - .L_72)
.L_72:
        /*00a0*/ 	.word	0x00000000
        /*00a4*/ 	.short	0x0006
        /*00a6*/ 	.short	0x002c
        /*00a8*/ 	.byte	0x00, 0xf0, 0x11, 0x00


	//----- nvinfo : EIATTR_KPARAM_INFO
	.align		4
.L_73:
        /*00ac*/ 	.byte	0x04, 0x17
        /*00ae*/ 	.short	(.L_75 - .L_74)
.L_74:
        /*00b0*/ 	.word	0x00000000
        /*00b4*/ 	.short	0x0005
        /*00b6*/ 	.short	0x0028
        /*00b8*/ 	.byte	0x00, 0xf0, 0x11, 0x00


	//----- nvinfo : EIATTR_KPARAM_INFO
	.align		4
.L_75:
        /*00bc*/ 	.byte	0x04, 0x17
        /*00be*/ 	.short	(.L_77 - .L_76)
.L_76:
        /*00c0*/ 	.word	0x00000000
        /*00c4*/ 	.short	0x0004
        /*00c6*/ 	.short	0x0020
        /*00c8*/ 	.byte	0x00, 0xf0, 0x21, 0x00


	//----- nvinfo : EIATTR_KPARAM_INFO
	.align		4
.L_77:
        /*00cc*/ 	.byte	0x04, 0x17
        /*00ce*/ 	.short	(.L_79 - .L_78)
.L_78:
        /*00d0*/ 	.word	0x00000000
        /*00d4*/ 	.short	0x0003
        /*00d6*/ 	.short	0x0018
        /*00d8*/ 	.byte	0x00, 0xf0, 0x21, 0x00


	//----- nvinfo : EIATTR_KPARAM_INFO
	.align		4
.L_79:
        /*00dc*/ 	.byte	0x04, 0x17
        /*00de*/ 	.short	(.L_81 - .L_80)
.L_80:
        /*00e0*/ 	.word	0x00000000
        /*00e4*/ 	.short	0x0002
        /*00e6*/ 	.short	0x0010
        /*00e8*/ 	.byte	0x00, 0xf0, 0x21, 0x00


	//----- nvinfo : EIATTR_KPARAM_INFO
	.align		4
.L_81:
        /*00ec*/ 	.byte	0x04, 0x17
        /*00ee*/ 	.short	(.L_83 - .L_82)
.L_82:
        /*00f0*/ 	.word	0x00000000
        /*00f4*/ 	.short	0x0001
        /*00f6*/ 	.short	0x0008
        /*00f8*/ 	.byte	0x00, 0xf0, 0x21, 0x00


	//----- nvinfo : EIATTR_KPARAM_INFO
	.align		4
.L_83:
        /*00fc*/ 	.byte	0x04, 0x17
        /*00fe*/ 	.short	(.L_85 - .L_84)
.L_84:
        /*0100*/ 	.word	0x00000000
        /*0104*/ 	.short	0x0000
        /*0106*/ 	.short	0x0000
        /*0108*/ 	.byte	0x00, 0xf0, 0x21, 0x00


	//----- nvinfo : EIATTR_MAXREG_COUNT
	.align		4
.L_85:
        /*010c*/ 	.byte	0x03, 0x1b
        /*010e*/ 	.short	0x00ff


	//----- nvinfo : EIATTR_NUM_BARRIERS
	.align		4
        /*0110*/ 	.byte	0x02, 0x4c
        /*0112*/ 	.byte	0x01
	.zero		1


	//----- nvinfo : EIATTR_MERCURY_ISA_VERSION
	.align		4
        /*0114*/ 	.byte	0x03, 0x5f
        /*0116*/ 	.short	0x0000


	//----- nvinfo : EIATTR_EXIT_INSTR_OFFSETS
	.align		4
        /*0118*/ 	.byte	0x04, 0x1c
        /*011a*/ 	.short	(.L_87 - .L_86)


	//   ....[0]....
.L_86:
        /*011c*/ 	.word	0x00000050


	//   ....[1]....
        /*0120*/ 	.word	0x000002f0


	//   ....[2]....
        /*0124*/ 	.word	0x000009b0


	//   ....[3]....
        /*0128*/ 	.word	0x00003f50


	//   ....[4]....
        /*012c*/ 	.word	0x00004210


	//   ....[5]....
        /*0130*/ 	.word	0x000044d0


	//   ....[6]....
        /*0134*/ 	.word	0x00004670


	//   ....[7]....
        /*0138*/ 	.word	0x00004720


	//   ....[8]....
        /*013c*/ 	.word	0x00004760


	//----- nvinfo : EIATTR_CTAIDZ_USED
	.align		4
.L_87:
        /*0140*/ 	.byte	0x01, 0x04
	.zero		2


	//----- nvinfo : EIATTR_CRS_STACK_SIZE
	.align		4
        /*0144*/ 	.byte	0x04, 0x1e
        /*0146*/ 	.short	(.L_89 - .L_88)
.L_88:
        /*0148*/ 	.word	0x00000000
.L_89:


//--------------------- .nv.info._Z28gemm_half_q_half_gptq_kernelILi3ELb1ELb0EEvPK6__halfPKjS4_S2_PS0_iiiiiPKtibS2_i --------------------------
	.section	.nv.info._Z28gemm_half_q_half_gptq_kernelILi3ELb1ELb0EEvPK6__halfPKjS4_S2_PS0_iiiiiPKtibS2_i,"",@"SHT_CUDA_INFO"
	.sectionflags	@""
	.align	4


	//----- nvinfo : EIATTR_CUDA_API_VERSION
	.align		4
        /*0000*/ 	.byte	0x04, 0x37
        /*0002*/ 	.short	(.L_91 - .L_90)
.L_90:
        /*0004*/ 	.word	0x00000082


	//----- nvinfo : EIATTR_SW2861232_WAR
	.align		4
.L_91:
        /*0008*/ 	.byte	0x01, 0x35
	.zero		2


	//----- nvinfo : EIATTR_PARAM_CBANK
	.align		4
        /*000c*/ 	.byte	0x04, 0x0a
        /*000e*/ 	.short	(.L_93 - .L_92)
	.align		4
.L_92:
        /*0010*/ 	.word	index@(.nv.constant0._Z28gemm_half_q_half_gptq_kernelILi3ELb1ELb0EEvPK6__halfPKjS4_S2_PS0_iiiiiPKtibS2_i)
        /*0014*/ 	.short	0x0160
        /*0016*/ 	.short	0x005c


	//----- nvinfo : EIATTR_CBANK_PARAM_SIZE
	.align		4
.L_93:
        /*0018*/ 	.byte	0x03, 0x19
        /*001a*/ 	.short	0x005c


	//----- nvinfo : EIATTR_KPARAM_INFO
	.align		4
        /*001c*/ 	.byte	0x04, 0x17
        /*001e*/ 	.short	(.L_95 - .L_94)
.L_94:
        /*0020*/ 	.word	0x00000000
        /*0024*/ 	.short	0x000e
        /*0026*/ 	.short	0x0058
        /*0028*/ 	.byte	0x00, 0xf0, 0x11, 0x00


	//----- nvinfo : EIATTR_KPARAM_INFO
	.align		4
.L_95:
        /*002c*/ 	.byte	0x04, 0x17
        /*002e*/ 	.short	(.L_97 - .L_96)
.L_96:
        /*0030*/ 	.word	0x00000000
        /*0034*/ 	.short	0x000d
        /*0036*/ 	.short	0x0050
        /*0038*/ 	.byte	0x00, 0xf0, 0x21, 0x00


	//----- nvinfo : EIATTR_KPARAM_INFO
	.align		4
.L_97:
        /*003c*/ 	.byte	0x04, 0x17
        /*003e*/ 	.short	(.L_99 - .L_98)
.L_98:
        /*0040*/ 	.word	0x00000000
        /*0044*/ 	.short	0x000c
        /*0046*/ 	.short	0x004c
        /*0048*/ 	.byte	0x00, 0xf0, 0x05, 0x00


	//----- nvinfo : EIATTR_KPARAM_INFO
	.align		4
.L_99:
        /*004c*/ 	.byte	0x04, 0x17
        /*004e*/ 	.short	(.L_101 - .L_100)
.L_100:
        /*0050*/ 	.word	0x00000000
        /*0054*/ 	.short	0x000b
        /*0056*/ 	.short	0x0048
        /*0058*/ 	.byte	0x00, 0xf0, 0x11, 0x00


	//----- nvinfo : EIATTR_KPARAM_INFO
	.align		4
.L_101:
        /*005c*/ 	.byte	0x04, 0x17
        /*005e*/ 	.short	(.L_103 - .L_102)
.L_102:
        /*0060*/ 	.word	0x00000000
        /*0064*/ 	.short	0x000a
        /*0066*/ 	.short	0x0040
        /*0068*/ 	.byte	0x00, 0xf0, 0x21, 0x00


	//----- nvinfo : EIATTR_KPARAM_INFO
	.align		4
.L_103:
        /*006c*/ 	.byte	0x04, 0x17
        /*006e*/ 	.short	(.L_105 - .L_104)
.L_104:
        /*0070*/ 	.word	0x00000000
        /*0074*/ 	.short	0x0009
        /*0076*/ 	.short	0x0038
        /*0078*/ 	.byte	0x00, 0xf0, 0x11, 0x00


	//----- nvinfo : EIATTR_KPARAM_INFO
	.align		4
.L_105:
        /*007c*/ 	.byte	0x04, 0x17
        /*007e*/ 	.short	(.L_107 - .L_106)
.L_106:
        /*0080*/ 	.word	0x00000000
        /*0084*/ 	.short	0x0008
        /*0086*/ 	.short	0x0034
        /*0088*/ 	.byte	0x00, 0xf0, 0x11, 0x00


	//----- nvinfo : EIATTR_KPARAM_INFO
	.align		4
.L_107:
        /*008c*/ 	.byte	0x04, 0x17
        /*008e*/ 	.short	(.L_109 - .L_108)
.L_108:
        /*0090*/ 	.word	0x00000000
        /*0094*/ 	.short	0x0007
        /*0096*/ 	.short	0x0030
        /*0098*/ 	.byte	0x00, 0xf0, 0x11, 0x00


	//----- nvinfo : EIATTR_KPARAM_INFO
	.align		4
.L_109:
        /*009c*/ 	.byte	0x04, 0x17
        /*009e*/ 	.short	(.L_111 - .L_110)
.L_110:
        /*00a0*/ 	.word	0x00000000
        /*00a4*/ 	.short	0x0006
        /*00a6*/ 	.short	0x002c
        /*00a8*/ 	.byte	0x00, 0xf0, 0x11, 0x00


	//----- nvinfo : EIATTR_KPARAM_INFO
	.align		4
.L_111:
        /*00ac*/ 	.byte	0x04, 0x17
        /*00ae*/ 	.short	(.L_113 - .L_112)
.L_112:
        /*00b0*/ 	.word	0x00000000
        /*00b4*/ 	.short	0x0005
        /*00b6*/ 	.short	0x0028
        /*00b8*/ 	.byte	0x00, 0xf0, 0x11, 0x00


	//----- nvinfo : EIATTR_KPARAM_INFO
	.align		4
.L_113:
        /*00bc*/ 	.byte	0x04, 0x17
        /*00be*/ 	.short	(.L_115 - .L_114)
.L_114:
        /*00c0*/ 	.word	0x00000000
        /*00c4*/ 	.short	0x0004
        /*00c6*/ 	.short	0x0020
        /*00c8*/ 	.byte	0x00, 0xf0, 0x21, 0x00


	//----- nvinfo : EIATTR_KPARAM_INFO
	.align		4
.L_115:
        /*00cc*/ 	.byte	0x04, 0x17
        /*00ce*/ 	.short	(.L_117 - .L_116)
.L_116:
        /*00d0*/ 	.word	0x00000000
        /*00d4*/ 	.short	0x0003
        /*00d6*/ 	.short	0x0018
        /*00d8*/ 	.byte	0x00, 0xf0, 0x21, 0x00


	//----- nvinfo : EIATTR_KPARAM_INFO
	.align		4
.L_117:
        /*00dc*/ 	.byte	0x04, 0x17
        /*00de*/ 	.short	(.L_119 - .L_118)
.L_118:
        /*00e0*/ 	.word	0x00000000
        /*00e4*/ 	.short	0x0002
        /*00e6*/ 	.short	0x0010
        /*00e8*/ 	.byte	0x00, 0xf0, 0x21, 0x00


	//----- nvinfo : EIATTR_KPARAM_INFO
	.align		4
.L_119:
        /*00ec*/ 	.byte	0x04, 0x17
        /*00ee*/ 	.short	(.L_121 - .L_120)
.L_120:
        /*00f0*/ 	.word	0x00000000
        /*00f4*/ 	.short	0x0001
        /*00f6*/ 	.short	0x0008
        /*00f8*/ 	.byte	0x00, 0xf0, 0x21, 0x00


	//----- nvinfo : EIATTR_KPARAM_INFO
	.align		4
.L_121:
        /*00fc*/ 	.byte	0x04, 0x17
        /*00fe*/ 	.short	(.L_123 - .L_122)
.L_122:
        /*0100*/ 	.word	0x00000000
        /*0104*/ 	.short	0x0000
        /*0106*/ 	.short	0x0000
        /*0108*/ 	.byte	0x00, 0xf0, 0x21, 0x00


	//----- nvinfo : EIATTR_MAXREG_COUNT
	.align		4
.L_123:
        /*010c*/ 	.byte	0x03, 0x1b
        /*010e*/ 	.short	0x00ff


	//----- nvinfo : EIATTR_NUM_BARRIERS
	.align		4
        /*0110*/ 	.byte	0x02, 0x4c
        /*0112*/ 	.byte	0x01
	.zero		1


	//----- nvinfo : EIATTR_MERCURY_ISA_VERSION
	.align		4
        /*0114*/ 	.byte	0x03, 0x5f
        /*0116*/ 	.short	0x0000


	//----- nvinfo : EIATTR_EXIT_INSTR_OFFSETS
	.align		4
        /*0118*/ 	.byte	0x04, 0x1c
        /*011a*/ 	.short	(.L_125 - .L_124)


	//   ....[0]....
.L_124:
        /*011c*/ 	.word	0x00000050


	//   ....[1]....
        /*0120*/ 	.word	0x00000280


	//   ....[2]....
        /*0124*/ 	.word	0x00000940


	//   ....[3]....
        /*0128*/ 	.word	0x00003810


	//   ....[4]....
        /*012c*/ 	.word	0x00003ae0


	//   ....[5]....
        /*0130*/ 	.word	0x00003c90


	//   ....[6]....
        /*0134*/ 	.word	0x00003d40


	//   ....[7]....
        /*0138*/ 	.word	0x00003d80


	//----- nvinfo : EIATTR_CTAIDZ_USED
	.align		4
.L_125:
        /*013c*/ 	.byte	0x01, 0x04
	.zero		2


	//----- nvinfo : EIATTR_CRS_STACK_SIZE
	.align		4
        /*0140*/ 	.byte	0x04, 0x1e
        /*0142*/ 	.short	(.L_127 - .L_126)
.L_126:
        /*0144*/ 	.word	0x00000000
.L_127:


//--------------------- .nv.info._Z28gemm_half_q_half_gptq_kernelILi2ELb1ELb0EEvPK6__halfPKjS4_S2_PS0_iiiiiPKtibS2_i --------------------------
	.section	.nv.info._Z28gemm_half_q_half_gptq_kernelILi2ELb1ELb0EEvPK6__halfPKjS4_S2_PS0_iiiiiPKtibS2_i,"",@"SHT_CUDA_INFO"
	.sectionflags	@""
	.align	4


	//----- nvinfo : EIATTR_CUDA_API_VERSION
	.align		4
        /*0000*/ 	.byte	0x04, 0x37
        /*0002*/ 	.short	(.L_129 - .L_128)
.L_128:
        /*0004*/ 	.word	0x00000082


	//----- nvinfo : EIATTR_SW2861232_WAR
	.align		4
.L_129:
        /*0008*/ 	.byte	0x01, 0x35
	.zero		2


	//----- nvinfo : EIATTR_PARAM_CBANK
	.align		4
        /*000c*/ 	.byte	0x04, 0x0a
        /*000e*/ 	.short	(.L_131 - .L_130)
	.align		4
.L_130:
        /*0010*/ 	.word	index@(.nv.constant0._Z28gemm_half_q_half_gptq_kernelILi2ELb1ELb0EEvPK6__halfPKjS4_S2_PS0_iiiiiPKtibS2_i)
        /*0014*/ 	.short	0x0160
        /*0016*/ 	.short	0x005c


	//----- nvinfo : EIATTR_CBANK_PARAM_SIZE
	.align		4
.L_131:
        /*0018*/ 	.byte	0x03, 0x19
        /*001a*/ 	.short	0x005c


	//----- nvinfo : EIATTR_KPARAM_INFO
	.align		4
        /*001c*/ 	.byte	0x04, 0x17
        /*001e*/ 	.short	(.L_133 - .L_132)
.L_132:
        /*0020*/ 	.word	0x00000000
        /*0024*/ 	.short	0x000e
        /*0026*/ 	.short	0x0058
        /*0028*/ 	.byte	0x00, 0xf0, 0x11, 0x00


	//----- nvinfo : EIATTR_KPARAM_INFO
	.align		4
.L_133:
        /*002c*/ 	.byte	0x04, 0x17
        /*002e*/ 	.short	(.L_135 - .L_134)
.L_134:
        /*0030*/ 	.word	0x00000000
        /*0034*/ 	.short	0x000d
        /*0036*/ 	.short	0x0050
        /*0038*/ 	.byte	0x00, 0xf0, 0x21, 0x00


	//----- nvinfo : EIATTR_KPARAM_INFO
	.align		4
.L_135:
        /*003c*/ 	.byte	0x04, 0x17
        /*003e*/ 	.short	(.L_137 - .L_136)
.L_136:
        /*0040*/ 	.word	0x00000000
        /*0044*/ 	.short	0x000c
        /*0046*/ 	.short	0x004c
        /*0048*/ 	.byte	0x00, 0xf0, 0x05, 0x00


	//----- nvinfo : EIATTR_KPARAM_INFO
	.align		4
.L_137:
        /*004c*/ 	.byte	0x04, 0x17
        /*004e*/ 	.short	(.L_139 - .L_138)
.L_138:
        /*0050*/ 	.word	0x00000000
        /*0054*/ 	.short	0x000b
        /*0056*/ 	.short	0x0048
        /*0058*/ 	.byte	0x00, 0xf0, 0x11, 0x00


	//----- nvinfo : EIATTR_KPARAM_INFO
	.align		4
.L_139:
        /*005c*/ 	.byte	0x04, 0x17
        /*005e*/ 	.short	(.L_141 - .L_140)
.L_140:
        /*0060*/ 	.word	0x00000000
        /*0064*/ 	.short	0x000a
        /*0066*/ 	.short	0x0040
        /*0068*/ 	.byte	0x00, 0xf0, 0x21, 0x00


	//----- nvinfo : EIATTR_KPARAM_INFO
	.align		4
.L_141:
        /*006c*/ 	.byte	0x04, 0x17
        /*006e*/ 	.short	(.L_143 - .L_142)
.L_142:
        /*0070*/ 	.word	0x00000000
        /*0074*/ 	.short	0x0009
        /*0076*/ 	.short	0x0038
        /*0078*/ 	.byte	0x00, 0xf0, 0x11, 0x00


	//----- nvinfo : EIATTR_KPARAM_INFO
	.align		4
.L_143:
        /*007c*/ 	.byte	0x04, 0x17
        /*007e*/ 	.short	(.L_145 - .L_144)
.L_144:
        /*0080*/ 	.word	0x00000000
        /*0084*/ 	.short	0x0008
        /*0086*/ 	.short	0x0034
        /*0088*/ 	.byte	0x00, 0xf0, 0x11, 0x00


	//----- nvinfo : EIATTR_KPARAM_INFO
	.align		4
.L_145:
        /*008c*/ 	.byte	0x04, 0x17
        /*008e*/ 	.short	(.L_147 - .L_146)
.L_146:
        /*0090*/ 	.word	0x00000000
        /*0094*/ 	.short	0x0007
        /*0096*/ 	.short	0x0030
        /*0098*/ 	.byte	0x00, 0xf0, 0x11, 0x00


	//----- nvinfo : EIATTR_KPARAM_INFO
	.align		4
.L_147:
        /*009c*/ 	.byte	0x04, 0x17
        /*009e*/ 	.short	(.L_149 - .L_148)
.L_148:
        /*00a0*/ 	.word	0x00000000
        /*00a4*/ 	.short	0x0006
        /*00a6*/ 	.short	0x002c
        /*00a8*/ 	.byte	0x00, 0xf0, 0x11, 0x00


	//----- nvinfo : EIATTR_KPARAM_INFO
	.align		4
.L_149:
        /*00ac*/ 	.byte	0x04, 0x17
        /*00ae*/ 	.short	(.L_151 - .L_150)
.L_150:
        /*00b0*/ 	.word	0x00000000
        /*00b4*/ 	.short	0x0005
        /*00b6*/ 	.short	0x0028
        /*00b8*/ 	.byte	0x00, 0xf0, 0x11, 0x00


	//----- nvinfo : EIATTR_KPARAM_INFO
	.align		4
.L_151:
        /*00bc*/ 	.byte	0x04, 0x17
        /*00be*/ 	.short	(.L_153 - .L_152)
.L_152:
        /*00c0*/ 	.word	0x00000000
        /*00c4*/ 	.short	0x0004
        /*00c6*/ 	.short	0x0020
        /*00c8*/ 	.byte	0x00, 0xf0, 0x21, 0x00


	//----- nvinfo : EIATTR_KPARAM_INFO
	.align		4
.L_153:
        /*00cc*/ 	.byte	0x04, 0x17
        /*00ce*/ 	.short	(.L_155 - .L_154)
.L_154:
        /*00d0*/ 	.word	0x00000000
        /*00d4*/ 	.short	0x0003
        /*00d6*/ 	.short	0x0018
        /*00d8*/ 	.byte	0x00, 0xf0, 0x21, 0x00


	//----- nvinfo : EIATTR_KPARAM_INFO
	.align		4
.L_155:
        /*00dc*/ 	.byte	0x04, 0x17
        /*00de*/ 	.short	(.L_157 - .L_156)
.L_156:
        /*00e0*/ 	.word	0x00000000
        /*00e4*/ 	.short	0x0002
        /*00e6*/ 	.short	0x0010
        /*00e8*/ 	.byte	0x00, 0xf0, 0x21, 0x00


	//----- nvinfo : EIATTR_KPARAM_INFO
	.align		4
.L_157:
        /*00ec*/ 	.byte	0x04, 0x17
        /*00ee*/ 	.short	(.L_159 - .L_158)
.L_158:
        /*00f0*/ 	.word	0x00000000
        /*00f4*/ 	.short	0x0001
        /*00f6*/ 	.short	0x0008
        /*00f8*/ 	.byte	0x00, 0xf0, 0x21, 0x00


	//----- nvinfo : EIATTR_KPARAM_INFO
	.align		4
.L_159:
        /*00fc*/ 	.byte	0x04, 0x17
        /*00fe*/ 	.short	(.L_161 - .L_160)
.L_160:
        /*0100*/ 	.word	0x00000000
        /*0104*/ 	.short	0x0000
        /*0106*/ 	.short	0x0000
        /*0108*/ 	.byte	0x00, 0xf0, 0x21, 0x00


	//----- nvinfo : EIATTR_MAXREG_COUNT
	.align		4
.L_161:
        /*010c*/ 	.byte	0x03, 0x1b
        /*010e*/ 	.short	0x00ff


	//----- nvinfo : EIATTR_NUM_BARRIERS
	.align		4
        /*0110*/ 	.byte	0x02, 0x4c
        /*0112*/ 	.byte	0x01
	.zero		1


	//----- nvinfo : EIATTR_MERCURY_ISA_VERSION
	.align		4
        /*0114*/ 	.byte	0x03, 0x5f
        /*0116*/ 	.short	0x0000


	//----- nvinfo : EIATTR_EXIT_INSTR_OFFSETS
	.align		4
        /*0118*/ 	.byte	0x04, 0x1c
        /*011a*/ 	.short	(.L_163 - .L_162)


	//   ....[0]....
.L_162:
        /*011c*/ 	.word	0x00000050


	//   ....[1]....
        /*0120*/ 	.word	0x00000150


	//   ....[2]....
        /*0124*/ 	.word	0x000008a0


	//   ....[3]....
        /*0128*/ 	.word	0x00003050


	//   ....[4]....
        /*012c*/ 	.word	0x00003200


	//   ....[5]....
        /*0130*/ 	.word	0x000032b0


	//   ....[6]....
        /*0134*/ 	.word	0x000032f0


	//----- nvinfo : EIATTR_CTAIDZ_USED
	.align		4
.L_163:
        /*0138*/ 	.byte	0x01, 0x04
	.zero		2


	//----- nvinfo : EIATTR_CRS_STACK_SIZE
	.align		4
        /*013c*/ 	.byte	0x04, 0x1e
        /*013e*/ 	.short	(.L_165 - .L_164)
.L_164:
        /*0140*/ 	.word	0x00000000
.L_165:


//--------------------- .nv.info._Z28gemm_half_q_half_gptq_kernelILi1ELb1ELb0EEvPK6__halfPKjS4_S2_PS0_iiiiiPKtibS2_i --------------------------
	.section	.nv.info._Z28gemm_half_q_half_gptq_kernelILi1ELb1ELb0EEvPK6__halfPKjS4_S2_PS0_iiiiiPKtibS2_i,"",@"SHT_CUDA_INFO"
	.sectionflags	@""
	.align	4


	//----- nvinfo : EIATTR_CUDA_API_VERSION
	.align		4
        /*0000*/ 	.byte	0x04, 0x37
        /*0002*/ 	.short	(.L_167 - .L_166)
.L_166:
        /*0004*/ 	.word	0x00000082


	//----- nvinfo : EIATTR_SW2861232_WAR
	.align		4
.L_167:
        /*0008*/ 	.byte	0x01, 0x35
	.zero		2


	//----- nvinfo : EIATTR_PARAM_CBANK
	.align		4
        /*000c*/ 	.byte	0x04, 0x0a
        /*000e*/ 	.short	(.L_169 - .L_168)
	.align		4
.L_168:
        /*0010*/ 	.word	index@(.nv.constant0._Z28gemm_half_q_half_gptq_kernelILi1ELb1ELb0EEvPK6__halfPKjS4_S2_PS0_iiiiiPKtibS2_i)
        /*0014*/ 	.short	0x0160
        /*0016*/ 	.short	0x005c


	//----- nvinfo : EIATTR_CBANK_PARAM_SIZE
	.align		4
.L_169:
        /*0018*/ 	.byte	0x03, 0x19
        /*001a*/ 	.short	0x005c


	//----- nvinfo : EIATTR_KPARAM_INFO
	.align		4
        /*001c*/ 	.byte	0x04, 0x17
        /*001e*/ 	.short	(.L_171 - .L_170)
.L_170:
        /*0020*/ 	.word	0x00000000
        /*0024*/ 	.short	0x000e
        /*0026*/ 	.short	0x0058
        /*0028*/ 	.byte	0x00, 0xf0, 0x11, 0x00


	//----- nvinfo : EIATTR_KPARAM_INFO
	.align		4
.L_171:
        /*002c*/ 	.byte	0x04, 0x17
        /*002e*/ 	.short	(.L_173 - .L_172)
.L_172:
        /*0030*/ 	.word	0x00000000
        /*0034*/ 	.short	0x000d
        /*0036*/ 	.short	0x0050
        /*0038*/ 	.byte	0x00, 0xf0, 0x21, 0x00


	//----- nvinfo : EIATTR_KPARAM_INFO
	.align		4
.L_173:
        /*003c*/ 	.byte	0x04, 0x17
        /*003e*/ 	.short	(.L_175 - .L_174)
.L_174:
        /*0040*/ 	.word	0x00000000
        /*0044*/ 	.short	0x000c
        /*0046*/ 	.short	0x004c
        /*0048*/ 	.byte	0x00, 0xf0, 0x05, 0x00


	//----- nvinfo : EIATTR_KPARAM_INFO
	.align		4
.L_175:
        /*004c*/ 	.byte	0x04, 0x17
        /*004e*/ 	.short	(.L_177 - .L_176)
.L_176:
        /*0050*/ 	.word	0x00000000
        /*0054*/ 	.short	0x000b
        /*0056*/ 	.short	0x0048
        /*0058*/ 	.byte	0x00, 0xf0, 0x11, 0x00


	//----- nvinfo : EIATTR_KPARAM_INFO
	.align		4
.L_177:
        /*005c*/ 	.byte	0x04, 0x17
        /*005e*/ 	.short	(.L_179 - .L_178)
.L_178:
        /*0060*/ 	.word	0x00000000
        /*0064*/ 	.short	0x000a
        /*0066*/ 	.short	0x0040
        /*0068*/ 	.byte	0x00, 0xf0, 0x21, 0x00


	//----- nvinfo : EIATTR_KPARAM_INFO
	.align		4
.L_179:
        /*006c*/ 	.byte	0x04, 0x17
        /*006e*/ 	.short	(.L_181 - .L_180)
.L_180:
        /*0070*/ 	.word	0x00000000
        /*0074*/ 	.short	0x0009
        /*0076*/ 	.short	0x0038
        /*0078*/ 	.byte	0x00, 0xf0, 0x11, 0x00


	//----- nvinfo : EIATTR_KPARAM_INFO
	.align		4
.L_181:
        /*007c*/ 	.byte	0x04, 0x17
        /*007e*/ 	.short	(.L_183 - .L_182)
.L_182:
        /*0080*/ 	.word	0x00000000
        /*0084*/ 	.short	0x0008
        /*0086*/ 	.short	0x0034
        /*0088*/ 	.byte	0x00, 0xf0, 0x11, 0x00


	//----- nvinfo : EIATTR_KPARAM_INFO
	.align		4
.L_183:
        /*008c*/ 	.byte	0x04, 0x17
        /*008e*/ 	.short	(.L_185 - .L_184)
.L_184:
        /*0090*/ 	.word	0x00000000
        /*0094*/ 	.short	0x0007
        /*0096*/ 	.short	0x0030
        /*0098*/ 	.byte	0x00, 0xf0, 0x11, 0x00


	//----- nvinfo : EIATTR_KPARAM_INFO
	.align		4
.L_185:
        /*009c*/ 	.byte	0x04, 0x17
        /*009e*/ 	.short	(.L_187 - .L_186)
.L_186:
        /*00a0*/ 	.word	0x00000000
        /*00a4*/ 	.short	0x0006
        /*00a6*/ 	.short	0x002c
        /*00a8*/ 	.byte	0x00, 0xf0, 0x11, 0x00


	//----- nvinfo : EIATTR_KPARAM_INFO
	.align		4
.L_187:
        /*00ac*/ 	.byte	0x04, 0x17
        /*00ae*/ 	.short	(.L_189 - .L_188)
.L_188:
        /*00b0*/ 	.word	0x00000000
        /*00b4*/ 	.short	0x0005
        /*00b6*/ 	.short	0x0028
        /*00b8*/ 	.byte	0x00, 0xf0, 0x11, 0x00


	//----- nvinfo : EIATTR_KPARAM_INFO
	.align		4
.L_189:
        /*00bc*/ 	.byte	0x04, 0x17
        /*00be*/ 	.short	(.L_191 - .L_190)
.L_190:
        /*00c0*/ 	.word	0x00000000
        /*00c4*/ 	.short	0x0004
        /*00c6*/ 	.short	0x0020
        /*00c8*/ 	.byte	0x00, 0xf0, 0x21, 0x00


	//----- nvinfo : EIATTR_KPARAM_INFO
	.align		4
.L_191:
        /*00cc*/ 	.byte	0x04, 0x17
        /*00ce*/ 	.short	(.L_193 - .L_192)
.L_192:
        /*00d0*/ 	.word	0x00000000
        /*00d4*/ 	.short	0x0003
        /*00d6*/ 	.short	0x0018
        /*00d8*/ 	.byte	0x00, 0xf0, 0x21, 0x00


	//----- nvinfo : EIATTR_KPARAM_INFO
	.align		4
.L_193:
        /*00dc*/ 	.byte	0x04, 0x17
        /*00de*/ 	.short	(.L_195 - .L_194)
.L_194:
        /*00e0*/ 	.word	0x00000000
        /*00e4*/ 	.short	0x0002
        /*00e6*/ 	.short	0x0010
        /*00e8*/ 	.byte	0x00, 0xf0, 0x21, 0x00


	//----- nvinfo : EIATTR_KPARAM_INFO
	.align		4
.L_195:
        /*00ec*/ 	.byte	0x04, 0x17
        /*00ee*/ 	.short	(.L_197 - .L_196)
.L_196:
        /*00f0*/ 	.word	0x00000000
        /*00f4*/ 	.short	0x0001
        /*00f6*/ 	.short	0x0008
        /*00f8*/ 	.byte	0x00, 0xf0, 0x21, 0x00


	//----- nvinfo : EIATTR_KPARAM_INFO
	.align		4
.L_197:
        /*00fc*/ 	.byte	0x04, 0x17
        /*00fe*/ 	.short	(.L_199 - .L_198)
.L_198:
        /*0100*/ 	.word	0x00000000
        /*0104*/ 	.short	0x0000
        /*0106*/ 	.short	0x0000
        /*0108*/ 	.byte	0x00, 0xf0, 0x21, 0x00


	//----- nvinfo : EIATTR_MAXREG_COUNT
	.align		4
.L_199:
        /*010c*/ 	.byte	0x03, 0x1b
        /*010e*/ 	.short	0x00ff


	//----- nvinfo : EIATTR_NUM_BARRIERS
	.align		4
        /*0110*/ 	.byte	0x02, 0x4c
        /*0112*/ 	.byte	0x01
	.zero		1


	//----- nvinfo : EIATTR_MERCURY_ISA_VERSION
	.align		4
        /*0114*/ 	.byte	0x03, 0x5f
        /*0116*/ 	.short	0x0000


	//----- nvinfo : EIATTR_EXIT_INSTR_OFFSETS
	.align		4
        /*0118*/ 	.byte	0x04, 0x1c
        /*011a*/ 	.short	(.L_201 - .L_200)


	//   ....[0]....
.L_200:
        /*011c*/ 	.word	0x00000040


	//   ....[1]....
        /*0120*/ 	.word	0x000000a0


	//   ....[2]....
        /*0124*/ 	.word	0x000002d0


	//   ....[3]....
        /*0128*/ 	.word	0x00002140


	//   ....[4]....
        /*012c*/ 	.word	0x000021f0


	//   ....[5]....
        /*0130*/ 	.word	0x00002230


	//----- nvinfo : EIATTR_CTAIDZ_USED
	.align		4
.L_201:
        /*0134*/ 	.byte	0x01, 0x04
	.zero		2


	//----- nvinfo : EIATTR_CRS_STACK_SIZE
	.align		4
        /*0138*/ 	.byte	0x04, 0x1e
        /*013a*/ 	.short	(.L_203 - .L_202)
.L_202:
        /*013c*/ 	.word	0x00000000
.L_203:


//--------------------- .nv.callgraph             --------------------------
	.section	.nv.callgraph,"",@"SHT_CUDA_CALLGRAPH"
	.align	4
	.sectionentsize	8
	.align		4
        /*0000*/ 	.word	0x00000000
	.align		4
        /*0004*/ 	.word	0xffffffff
	.align		4
        /*0008*/ 	.word	0x00000000
	.align		4
        /*000c*/ 	.word	0xfffffffe
	.align		4
        /*0010*/ 	.word	0x00000000
	.align		4
        /*0014*/ 	.word	0xfffffffd
	.align		4
        /*0018*/ 	.word	0x00000000
	.align		4
        /*001c*/ 	.word	0xfffffffc


//--------------------- .nv.rel.action            --------------------------
	.section	.nv.rel.action,"",@"SHT_CUDA_RELOCINFO"
	.align	8
	.sectionentsize	8
        /*0000*/ 	.byte	0x73, 0x00, 0x00, 0x00, 0x00, 0x00, 0x00, 0x00, 0x00, 0x00, 0x00, 0x11, 0x25, 0x00, 0x05, 0x36


//--------------------- .nv.constant4             --------------------------
	.section	.nv.constant4,"a",@progbits
	.align	8
	.align		8
.nv.constant4:
        /*0000*/ 	.dword	_ZN45_INTERNAL_611efed6_14_unit_gptq_2_cu_ac59d5884cuda3std3__45__cpo5beginE
	.align		8
        /*0008*/ 	.dword	_ZN45_INTERNAL_611efed6_14_unit_gptq_2_cu_ac59d5884cuda3std3__45__cpo3endE
	.align		8
        /*0010*/ 	.dword	_ZN45_INTERNAL_611efed6_14_unit_gptq_2_cu_ac59d5884cuda3std3__45__cpo6cbeginE
	.align		8
        /*0018*/ 	.dword	_ZN45_INTERNAL_611efed6_14_unit_gptq_2_cu_ac59d5884cuda3std3__45__cpo4cendE
	.align		8
        /*0020*/ 	.dword	_ZN45_INTERNAL_611efed6_14_unit_gptq_2_cu_ac59d5884cuda3std3__45__cpo6rbeginE
	.align		8
        /*0028*/ 	.dword	_ZN45_INTERNAL_611efed6_14_unit_gptq_2_cu_ac59d5884cuda3std3__45__cpo4rendE
	.align		8
        /*0030*/ 	.dword	_ZN45_INTERNAL_611efed6_14_unit_gptq_2_cu_ac59d5884cuda3std3__45__cpo7crbeginE
	.align		8
        /*0038*/ 	.dword	_ZN45_INTERNAL_611efed6_14_unit_gptq_2_cu_ac59d5884cuda3std3__45__cpo5crendE
	.align		8
        /*0040*/ 	.dword	_ZN45_INTERNAL_611efed6_14_unit_gptq_2_cu_ac59d5884cuda3std3__447_GLOBAL__N__611efed6_14_unit_gptq_2_cu_ac59d5886ignoreE
	.align		8
        /*0048*/ 	.dword	_ZN45_INTERNAL_611efed6_14_unit_gptq_2_cu_ac59d5884cuda3std3__419piecewise_constructE
	.align		8
        /*0050*/ 	.dword	_ZN45_INTERNAL_611efed6_14_unit_gptq_2_cu_ac59d5884cuda3std3__48in_placeE
	.align		8
        /*0058*/ 	.dword	_ZN45_INTERNAL_611efed6_14_unit_gptq_2_cu_ac59d5884cuda3std3__420unreachable_sentinelE
	.align		8
        /*0060*/ 	.dword	_ZN45_INTERNAL_611efed6_14_unit_gptq_2_cu_ac59d5884cuda3std6ranges3__45__cpo4swapE
	.align		8
        /*0068*/ 	.dword	_ZN45_INTERNAL_611efed6_14_unit_gptq_2_cu_ac59d5884cuda3std6ranges3__45__cpo9iter_moveE
	.align		8
        /*0070*/ 	.dword	_ZN45_INTERNAL_611efed6_14_unit_gptq_2_cu_ac59d5884cuda3std6ranges3__45__cpo5beginE
	.align		8
        /*0078*/ 	.dword	_ZN45_INTERNAL_611efed6_14_unit_gptq_2_cu_ac59d5884cuda3std6ranges3__45__cpo3endE
	.align		8
        /*0080*/ 	.dword	_ZN45_INTERNAL_611efed6_14_unit_gptq_2_cu_ac59d5884cuda3std6ranges3__45__cpo6cbeginE
	.align		8
        /*0088*/ 	.dword	_ZN45_INTERNAL_611efed6_14_unit_gptq_2_cu_ac59d5884cuda3std6ranges3__45__cpo4cendE
	.align		8
        /*0090*/ 	.dword	_ZN45_INTERNAL_611efed6_14_unit_gptq_2_cu_ac59d5884cuda3std6ranges3__45__cpo7advanceE
	.align		8
        /*0098*/ 	.dword	_ZN45_INTERNAL_611efed6_14_unit_gptq_2_cu_ac59d5884cuda3std6ranges3__45__cpo9iter_swapE
	.align		8
        /*00a0*/ 	.dword	_ZN45_INTERNAL_611efed6_14_unit_gptq_2_cu_ac59d5884cuda3std6ranges3__45__cpo4nextE
	.align		8
        /*00a8*/ 	.dword	_ZN45_INTERNAL_611efed6_14_unit_gptq_2_cu_ac59d5884cuda3std6ranges3__45__cpo4prevE
	.align		8
        /*00b0*/ 	.dword	_ZN45_INTERNAL_611efed6_14_unit_gptq_2_cu_ac59d5884cuda3std6ranges3__45__cpo4dataE
	.align		8
        /*00b8*/ 	.dword	_ZN45_INTERNAL_611efed6_14_unit_gptq_2_cu_ac59d5884cuda3std6ranges3__45__cpo5cdataE
	.align		8
        /*00c0*/ 	.dword	_ZN45_INTERNAL_611efed6_14_unit_gptq_2_cu_ac59d5884cuda3std6ranges3__45__cpo4sizeE
	.align		8
        /*00c8*/ 	.dword	_ZN45_INTERNAL_611efed6_14_unit_gptq_2_cu_ac59d5884cuda3std6ranges3__45__cpo5ssizeE
	.align		8
        /*00d0*/ 	.dword	_ZN45_INTERNAL_611efed6_14_unit_gptq_2_cu_ac59d5884cuda3std6ranges3__45__cpo8distanceE
	.align		8
        /*00d8*/ 	.dword	_ZN45_INTERNAL_611efed6_14_unit_gptq_2_cu_ac59d5886thrust23THRUST_300001_SM_800_NS6system6detail10sequential3seqE


//--------------------- .nv.constant0._Z28gemm_half_q_half_gptq_kernelILi4ELb1ELb0EEvPK6__halfPKjS4_S2_PS0_iiiiiPKtibS2_i --------------------------
	.section	.nv.constant0._Z28gemm_half_q_half_gptq_kernelILi4ELb1ELb0EEvPK6__halfPKjS4_S2_PS0_iiiiiPKtibS2_i,"a",@progbits
	.sectionflags	@""
	.align	4
.nv.constant0._Z28gemm_half_q_half_gptq_kernelILi4ELb1ELb0EEvPK6__halfPKjS4_S2_PS0_iiiiiPKtibS2_i:
	.zero		444


//--------------------- .nv.constant0._Z28gemm_half_q_half_gptq_kernelILi3ELb1ELb0EEvPK6__halfPKjS4_S2_PS0_iiiiiPKtibS2_i --------------------------
	.section	.nv.constant0._Z28gemm_half_q_half_gptq_kernelILi3ELb1ELb0EEvPK6__halfPKjS4_S2_PS0_iiiiiPKtibS2_i,"a",@progbits
	.sectionflags	@""
	.align	4
.nv.constant0._Z28gemm_half_q_half_gptq_kernelILi3ELb1ELb0EEvPK6__halfPKjS4_S2_PS0_iiiiiPKtibS2_i:
	.zero		444


//--------------------- .nv.constant0._Z28gemm_half_q_half_gptq_kernelILi2ELb1ELb0EEvPK6__halfPKjS4_S2_PS0_iiiiiPKtibS2_i --------------------------
	.section	.nv.constant0._Z28gemm_half_q_half_gptq_kernelILi2ELb1ELb0EEvPK6__halfPKjS4_S2_PS0_iiiiiPKtibS2_i,"a",@progbits
	.sectionflags	@""
	.align	4
.nv.constant0._Z28gemm_half_q_half_gptq_kernelILi2ELb1ELb0EEvPK6__halfPKjS4_S2_PS0_iiiiiPKtibS2_i:
	.zero		444


//--------------------- .nv.constant0._Z28gemm_half_q_half_gptq_kernelILi1ELb1ELb0EEvPK6__halfPKjS4_S2_PS0_iiiiiPKtibS2_i --------------------------
	.section	.nv.constant0._Z28gemm_half_q_half_gptq_kernelILi1ELb1ELb0EEvPK6__halfPKjS4_S2_PS0_iiiiiPKtibS2_i,"a",@progbits
	.sectionflags	@""
	.align	4
.nv.constant0._Z28gemm_half_q_half_gptq_kernelILi1ELb1ELb0EEvPK6__halfPKjS4_S2_PS0_iiiiiPKtibS2_i:
	.zero		444


//--------------------- .text._Z28gemm_half_q_half_gptq_kernelILi4ELb1ELb0EEvPK6__halfPKjS4_S2_PS0_iiiiiPKtibS2_i --------------------------
	.section	.text._Z28gemm_half_q_half_gptq_kernelILi4ELb1ELb0EEvPK6__halfPKjS4_S2_PS0_iiiiiPKtibS2_i,"ax",@progbits
	.sectioninfo	@"SHI_REGISTERS=67"
	.align	128
        .global         _Z28gemm_half_q_half_gptq_kernelILi4ELb1ELb0EEvPK6__halfPKjS4_S2_PS0_iiiiiPKtibS2_i
        .type           _Z28gemm_half_q_half_gptq_kernelILi4ELb1ELb0EEvPK6__halfPKjS4_S2_PS0_iiiiiPKtibS2_i,@function
        .size           _Z28gemm_half_q_half_gptq_kernelILi4ELb1ELb0EEvPK6__halfPKjS4_S2_PS0_iiiiiPKtibS2_i,(.L_x_158 - _Z28gemm_half_q_half_gptq_kernelILi4ELb1ELb0EEvPK6__halfPKjS4_S2_PS0_iiiiiPKtibS2_i)
        .other          _Z28gemm_half_q_half_gptq_kernelILi4ELb1ELb0EEvPK6__halfPKjS4_S2_PS0_iiiiiPKtibS2_i,@"STO_CUDA_ENTRY STV_DEFAULT"
_Z28gemm_half_q_half_gptq_kernelILi4ELb1ELb0EEvPK6__halfPKjS4_S2_PS0_iiiiiPKtibS2_i:
.text._Z28gemm_half_q_half_gptq_kernelILi4ELb1ELb0EEvPK6__halfPKjS4_S2_PS0_iiiiiPKtibS2_i:
[----:B------:R-:W-:Y:S02]  /*0000*/  IMAD.MOV.U32 R1, RZ, RZ, c[0x0][0x28] ;  /* 0x00000a00ff017624 */ /* 0x000fe400078e00ff */
[----:B------:R-:W0:Y:S01]  /*0010*/  S2R R0, SR_CTAID.Y ;  /* 0x0000000000007919 */ /* 0x000e220000002600 */
[----:B------:R-:W-:-:S04]  /*0020*/  IMAD.MOV.U32 R41, RZ, RZ, -0x4 ;  /* 0xfffffffcff297424 */ /* 0x000fc800078e00ff */
[----:B0-----:R-:W-:-:S05]  /*0030*/  IMAD R41, R0, R41, c[0x0][0x188] ;  /* 0x0000620000297624 */ /* 0x001fca00078e0229 */
[----:B------:R-:W-:-:S13]  /*0040*/  ISETP.GE.AND P0, PT, R41, 0x1, PT ;  /* 0x000000012900780c */ /* 0x000fda0003f06270 */
[----:B------:R-:W-:Y:S05]  /*0050*/  @!P0 EXIT ;  /* 0x000000000000894d */ /* 0x000fea0003800000 */
[----:B------:R-:W-:Y:S01]  /*0060*/  IMAD.MOV.U32 R4, RZ, RZ, c[0x0][0x1b0] ;  /* 0x00006c00ff047624 */ /* 0x000fe200078e00ff */
[----:B------:R-:W-:Y:S01]  /*0070*/  ULDC.64 UR8, c[0x0][0x118] ;  /* 0x0000460000087ab9 */ /* 0x000fe20000000a00 */
[----:B------:R-:W-:-:S05]  /*0080*/  IMAD.MOV.U32 R5, RZ, RZ, c[0x0][0x1b4] ;  /* 0x00006d00ff057624 */ /* 0x000fca00078e00ff */
[----:B------:R-:W2:Y:S01]  /*0090*/  LDG.E.U16 R39, [R4.64] ;  /* 0x0000000804277981 */ /* 0x000ea2000c1e1500 */
[----:B------:R-:W-:Y:S01]  /*00a0*/  IMNMX R41, R41, 0x4, PT ;  /* 0x0000000429297817 */ /* 0x000fe20003800200 */
[----:B------:R-:W0:Y:S01]  /*00b0*/  S2UR UR6, SR_CTAID.Z ;  /* 0x00000000000679c3 */ /* 0x000e220000002700 */
[----:B------:R-:W-:Y:S01]  /*00c0*/  PRMT R38, RZ, 0x7610, R38 ;  /* 0x00007610ff267816 */ /* 0x000fe20000000026 */
[----:B------:R-:W1:Y:S01]  /*00d0*/  S2R R2, SR_TID.X ;  /* 0x0000000000027919 */ /* 0x000e620000002100 */
[----:B------:R-:W-:Y:S02]  /*00e0*/  ISETP.GE.AND P1, PT, R41, 0x2, PT ;  /* 0x000000022900780c */ /* 0x000fe40003f26270 */
[----:B------:R-:W-:Y:S01]  /*00f0*/  PRMT R37, RZ, 0x7610, R37 ;  /* 0x00007610ff257816 */ /* 0x000fe20000000025 */
[----:B------:R-:W3:Y:S01]  /*0100*/  S2R R9, SR_CTAID.X ;  /* 0x0000000000097919 */ /* 0x000ee20000002500 */
[----:B------:R-:W-:Y:S02]  /*0110*/  PRMT R36, RZ, 0x7610, R36 ;  /* 0x00007610ff247816 */ /* 0x000fe40000000024 */
[----:B--2---:R-:W-:-:S07]  /*0120*/  PRMT R3, R39, 0x7610, R3 ;  /* 0x0000761027037816 */ /* 0x004fce0000000003 */
[----:B------:R-:W-:Y:S05]  /*0130*/  @!P1 BRA `(.L_x_0) ;  /* 0x0000014000009947 */ /* 0x000fea0003800000 */
[----:B01-3--:R-:W-:-:S04]  /*0140*/  IMAD.MOV.U32 R8, RZ, RZ, c[0x0][0x1b8] ;  /* 0x00006e00ff087624 */ /* 0x00bfc800078e00ff */
[----:B------:R-:W-:Y:S01]  /*0150*/  IMAD.SHL.U32 R7, R8, 0x2, RZ ;  /* 0x0000000208077824 */ /* 0x000fe200078e00ff */
[----:B------:R-:W-:-:S04]  /*0160*/  SHF.R.S32.HI R11, RZ, 0x1f, R8 ;  /* 0x0000001fff0b7819 */ /* 0x000fc80000011408 */
[----:B------:R-:W-:Y:S02]  /*0170*/  SHF.L.U64.HI R13, R8, 0x1, R11 ;  /* 0x00000001080d7819 */ /* 0x000fe4000001020b */
[----:B------:R-:W-:-:S04]  /*0180*/  IADD3 R4, P0, R7, c[0x0][0x1b0], RZ ;  /* 0x00006c0007047a10 */ /* 0x000fc80007f1e0ff */
[----:B------:R-:W-:-:S05]  /*0190*/  IADD3.X R5, R13, c[0x0][0x1b4], RZ, P0, !PT ;  /* 0x00006d000d057a10 */ /* 0x000fca00007fe4ff */
[----:B------:R-:W2:Y:S01]  /*01a0*/  LDG.E.U16 R36, [R4.64] ;  /* 0x0000000804247981 */ /* 0x000ea2000c1e1500 */
[----:B------:R-:W-:Y:S02]  /*01b0*/  ISETP.NE.AND P0, PT, R41, 0x2, PT ;  /* 0x000000022900780c */ /* 0x000fe40003f05270 */
[----:B--2---:R-:W-:-:S11]  /*01c0*/  LOP3.LUT R3, R36, R39, RZ, 0xfc, !PT ;  /* 0x0000002724037212 */ /* 0x004fd600078efcff */
[----:B------:R-:W-:Y:S05]  /*01d0*/  @!P0 BRA `(.L_x_0) ;  /* 0x000000a000008947 */ /* 0x000fea0003800000 */
[----:B------:R-:W-:Y:S02]  /*01e0*/  ISETP.GE.AND P0, PT, R41, 0x4, PT ;  /* 0x000000042900780c */ /* 0x000fe40003f06270 */
[----:B------:R-:W-:-:S05]  /*01f0*/  IADD3 R6, P2, R4, R7, RZ ;  /* 0x0000000704067210 */ /* 0x000fca0007f5e0ff */
[----:B------:R-:W-:-:S05]  /*0200*/  IMAD.X R7, R5, 0x1, R13, P2 ;  /* 0x0000000105077824 */ /* 0x000fca00010e060d */
[----:B------:R-:W2:Y:S01]  /*0210*/  LDG.E.U16 R37, [R6.64] ;  /* 0x0000000806257981 */ /* 0x000ea2000c1e1500 */
[----:B------:R-:W-:-:S04]  /*0220*/  @P0 LEA R4, P2, R8, R4, 0x2 ;  /* 0x0000000408040211 */ /* 0x000fc800078410ff */
[----:B------:R-:W-:-:S05]  /*0230*/  @P0 LEA.HI.X R5, R8, R5, R11, 0x2, P2 ;  /* 0x0000000508050211 */ /* 0x000fca00010f140b */
[----:B------:R-:W3:Y:S01]  /*0240*/  @P0 LDG.E.U16 R38, [R4.64] ;  /* 0x0000000804260981 */ /* 0x000ee2000c1e1500 */
[----:B--2---:R-:W-:-:S04]  /*0250*/  LOP3.LUT R3, R37, R3, RZ, 0xfc, !PT ;  /* 0x0000000325037212 */ /* 0x004fc800078efcff */
[----:B---3--:R-:W-:-:S04]  /*0260*/  @P0 LOP3.LUT R8, R38, R3, RZ, 0xfc, !PT ;  /* 0x0000000326080212 */ /* 0x008fc800078efcff */
[----:B------:R-:W-:-:S04]  /*0270*/  @P0 PRMT R3, R8, 0x7610, R3 ;  /* 0x0000761008030816 */ /* 0x000fc80000000003 */
.L_x_0:
[----:B01-3--:R-:W-:Y:S01]  /*0280*/  PRMT R3, R3, 0x9910, RZ ;  /* 0x0000991003037816 */ /* 0x00bfe200000000ff */
[----:B------:R-:W-:Y:S02]  /*0290*/  USHF.L.U32 UR7, UR6, 0x7, URZ ;  /* 0x0000000706077899 */ /* 0x000fe4000800063f */
[----:B------:R-:W-:Y:S01]  /*02a0*/  ULDC UR5, c[0x0][0x190] ;  /* 0x0000640000057ab9 */ /* 0x000fe20000000800 */
[----:B------:R-:W-:Y:S01]  /*02b0*/  ISETP.NE.AND P0, PT, R3, RZ, PT ;  /* 0x000000ff0300720c */ /* 0x000fe20003f05270 */
[----:B------:R-:W-:-:S04]  /*02c0*/  UIADD3 UR4, UR7, 0x80, URZ ;  /* 0x0000008007047890 */ /* 0x000fc8000fffe03f */
[----:B------:R-:W-:-:S04]  /*02d0*/  UISETP.LT.AND UP0, UPT, UR4, UR5, UPT ;  /* 0x000000050400728c */ /* 0x000fc8000bf01270 */
[----:B------:R-:W-:-:S04]  /*02e0*/  USEL UR5, UR4, UR5, UP0 ;  /* 0x0000000504057287 */ /* 0x000fc80008000000 */
[----:B------:R-:W-:Y:S08]  /*02f0*/  @!P0 EXIT ;  /* 0x000000000000894d */ /* 0x000ff00003800000 */
[C---:B------:R-:W-:Y:S01]  /*0300*/  IADD3 R5, R2.reuse, UR7, RZ ;  /* 0x0000000702057c10 */ /* 0x040fe2000fffe0ff */
[----:B------:R-:W-:Y:S01]  /*0310*/  IMAD.SHL.U32 R3, R9, 0x200, RZ ;  /* 0x0000020009037824 */ /* 0x000fe200078e00ff */
[----:B------:R-:W-:Y:S02]  /*0320*/  BSSY B0, `(.L_x_1) ;  /* 0x0000067000007945 */ /* 0x000fe40003800000 */
[----:B------:R-:W-:Y:S01]  /*0330*/  ISETP.GE.AND P0, PT, R5, UR5, PT ;  /* 0x0000000505007c0c */ /* 0x000fe2000bf06270 */
[----:B------:R-:W-:-:S12]  /*0340*/  IMAD R40, R2, 0x4, R3 ;  /* 0x0000000402287824 */ /* 0x000fd800078e0203 */
[----:B------:R-:W-:Y:S05]  /*0350*/  @P0 BRA `(.L_x_2) ;  /* 0x0000063000000947 */ /* 0x000fea0003800000 */
[----:B------:R-:W-:Y:S02]  /*0360*/  ISETP.NE.U32.AND P0, PT, RZ, c[0x0][0x1a0], PT ;  /* 0x00006800ff007a0c */ /* 0x000fe40003f05070 */
[----:B------:R-:W-:Y:S02]  /*0370*/  SHF.R.S32.HI R4, RZ, 0x1f, R5 ;  /* 0x0000001fff047819 */ /* 0x000fe40000011405 */
[----:B------:R-:W-:-:S13]  /*0380*/  ISETP.NE.AND.EX P0, PT, RZ, c[0x0][0x1a4], PT, P0 ;  /* 0x00006900ff007a0c */ /* 0x000fda0003f05300 */
[----:B------:R-:W-:Y:S05]  /*0390*/  @!P0 BRA `(.L_x_3) ;  /* 0x0000032000008947 */ /* 0x000fea0003800000 */
[----:B------:R-:W-:-:S04]  /*03a0*/  LEA R6, P0, R5, c[0x0][0x1a0], 0x1 ;  /* 0x0000680005067a11 */ /* 0x000fc800078008ff */
[----:B------:R-:W-:-:S05]  /*03b0*/  LEA.HI.X R7, R5, c[0x0][0x1a4], R4, 0x1, P0 ;  /* 0x0000690005077a11 */ /* 0x000fca00000f0c04 */
[----:B------:R-:W2:Y:S01]  /*03c0*/  LDG.E.U16.CONSTANT R6, [R6.64] ;  /* 0x0000000806067981 */ /* 0x000ea2000c1e9500 */
[----:B------:R-:W-:Y:S01]  /*03d0*/  IMAD R4, R0, c[0x0][0x190], RZ ;  /* 0x0000640000047a24 */ /* 0x000fe200078e02ff */
[----:B------:R-:W-:Y:S01]  /*03e0*/  ISETP.GT.AND P2, PT, R41, 0x3, PT ;  /* 0x000000032900780c */ /* 0x000fe20003f44270 */
[----:B------:R-:W-:Y:S02]  /*03f0*/  IMAD.SHL.U32 R12, R2, 0x2, RZ ;  /* 0x00000002020c7824 */ /* 0x000fe400078e00ff */
[----:B------:R-:W-:Y:S02]  /*0400*/  IMAD.SHL.U32 R5, R4, 0x4, RZ ;  /* 0x0000000404057824 */ /* 0x000fe400078e00ff */
[----:B------:R-:W-:-:S03]  /*0410*/  IMAD.MOV.U32 R14, RZ, RZ, RZ ;  /* 0x000000ffff0e7224 */ /* 0x000fc600078e00ff */
[----:B--2---:R-:W-:-:S04]  /*0420*/  IADD3 R8, P0, R6, R5, RZ ;  /* 0x0000000506087210 */ /* 0x004fc80007f1e0ff */
[----:B------:R-:W-:Y:S02]  /*0430*/  LEA.HI.X.SX32 R5, R5, RZ, 0x1, P0 ;  /* 0x000000ff05057211 */ /* 0x000fe400000f0eff */
[----:B------:R-:W-:-:S04]  /*0440*/  LEA R4, P0, R8, c[0x0][0x160], 0x1 ;  /* 0x0000580008047a11 */ /* 0x000fc800078008ff */
[----:B------:R-:W-:Y:S02]  /*0450*/  LEA.HI.X R5, R8, c[0x0][0x164], R5, 0x1, P0 ;  /* 0x0000590008057a11 */ /* 0x000fe400000f0c05 */
[----:B------:R-:W-:Y:S01]  /*0460*/  PLOP3.LUT P0, PT, PT, PT, PT, 0x80, 0x0 ;  /* 0x000000000000781c */ /* 0x000fe20003f0f070 */
[----:B------:R-:W-:Y:S05]  /*0470*/  @!P2 BRA `(.L_x_4) ;  /* 0x000001300000a947 */ /* 0x000fea0003800000 */
[----:B------:R-:W-:Y:S02]  /*0480*/  PLOP3.LUT P0, PT, PT, PT, PT, 0x8, 0x0 ;  /* 0x000000000000781c */ /* 0x000fe40003f0e170 */
[----:B------:R-:W-:-:S05]  /*0490*/  IADD3 R17, R41, -0x3, RZ ;  /* 0xfffffffd29117810 */ /* 0x000fca0007ffe0ff */
.L_x_5:
[----:B------:R-:W-:Y:S01]  /*04a0*/  IMAD.MOV.U32 R19, RZ, RZ, c[0x0][0x190] ;  /* 0x00006400ff137624 */ /* 0x000fe200078e00ff */
[----:B------:R0:W2:Y:S03]  /*04b0*/  LDG.E.U16.CONSTANT R13, [R4.64] ;  /* 0x00000008040d7981 */ /* 0x0000a6000c1e9500 */
[----:B------:R-:W-:-:S06]  /*04c0*/  IMAD.WIDE R6, R19, 0x2, R4 ;  /* 0x0000000213067825 */ /* 0x000fcc00078e0204 */
[C---:B------:R-:W-:Y:S02]  /*04d0*/  IMAD.WIDE R8, R19.reuse, 0x2, R6 ;  /* 0x0000000213087825 */ /* 0x040fe400078e0206 */
[----:B------:R-:W3:Y:S04]  /*04e0*/  LDG.E.U16.CONSTANT R7, [R6.64] ;  /* 0x0000000806077981 */ /* 0x000ee8000c1e9500 */
[----:B------:R-:W-:Y:S02]  /*04f0*/  IMAD.WIDE R10, R19, 0x2, R8 ;  /* 0x00000002130a7825 */ /* 0x000fe400078e0208 */
[----:B------:R-:W4:Y:S04]  /*0500*/  LDG.E.U16.CONSTANT R9, [R8.64] ;  /* 0x0000000808097981 */ /* 0x000f28000c1e9500 */
[----:B------:R-:W5:Y:S01]  /*0510*/  LDG.E.U16.CONSTANT R15, [R10.64] ;  /* 0x000000080a0f7981 */ /* 0x000f62000c1e9500 */
[----:B------:R-:W-:-:S04]  /*0520*/  IADD3 R14, R14, 0x4, RZ ;  /* 0x000000040e0e7810 */ /* 0x000fc80007ffe0ff */
[----:B------:R-:W-:Y:S01]  /*0530*/  ISETP.GE.AND P2, PT, R14, R17, PT ;  /* 0x000000110e00720c */ /* 0x000fe20003f46270 */
[----:B0-----:R-:W-:Y:S01]  /*0540*/  IMAD.WIDE R4, R19, 0x2, R10 ;  /* 0x0000000213047825 */ /* 0x001fe200078e020a */
[----:B--2---:R-:W-:Y:S04]  /*0550*/  STS.U16 [R12], R13 ;  /* 0x0000000d0c007388 */ /* 0x004fe80000000400 */
[----:B---3--:R-:W-:Y:S04]  /*0560*/  STS.U16 [R12+0x100], R7 ;  /* 0x000100070c007388 */ /* 0x008fe80000000400 */
[----:B----4-:R-:W-:Y:S04]  /*0570*/  STS.U16 [R12+0x200], R9 ;  /* 0x000200090c007388 */ /* 0x010fe80000000400 */
[----:B-----5:R0:W-:Y:S02]  /*0580*/  STS.U16 [R12+0x300], R15 ;  /* 0x0003000f0c007388 */ /* 0x0201e40000000400 */
[----:B0-----:R-:W-:Y:S01]  /*0590*/  IADD3 R12, R12, 0x400, RZ ;  /* 0x000004000c0c7810 */ /* 0x001fe20007ffe0ff */
[----:B------:R-:W-:Y:S05]  /*05a0*/  @!P2 BRA `(.L_x_5) ;  /* 0xfffffef00000a947 */ /* 0x000fea000383ffff */
.L_x_4:
[----:B------:R-:W-:-:S05]  /*05b0*/  IMAD.IADD R6, R41, 0x1, -R14 ;  /* 0x0000000129067824 */ /* 0x000fca00078e0a0e */
[----:B------:R-:W-:-:S13]  /*05c0*/  ISETP.GT.AND P2, PT, R6, 0x1, PT ;  /* 0x000000010600780c */ /* 0x000fda0003f44270 */
[----:B------:R-:W-:Y:S01]  /*05d0*/  @P2 IMAD.MOV.U32 R13, RZ, RZ, c[0x0][0x190] ;  /* 0x00006400ff0d2624 */ /* 0x000fe200078e00ff */
[----:B------:R0:W2:Y:S03]  /*05e0*/  @P2 LDG.E.U16.CONSTANT R9, [R4.64] ;  /* 0x0000000804092981 */ /* 0x0000a6000c1e9500 */
[----:B------:R-:W-:-:S05]  /*05f0*/  @P2 IMAD.WIDE R6, R13, 0x2, R4 ;  /* 0x000000020d062825 */ /* 0x000fca00078e0204 */
[----:B------:R-:W3:Y:S01]  /*0600*/  @P2 LDG.E.U16.CONSTANT R11, [R6.64] ;  /* 0x00000008060b2981 */ /* 0x000ee2000c1e9500 */
[----:B------:R-:W-:Y:S02]  /*0610*/  @P2 PLOP3.LUT P0, PT, PT, PT, PT, 0x8, 0x0 ;  /* 0x000000000000281c */ /* 0x000fe40003f0e170 */
[----:B------:R-:W-:-:S11]  /*0620*/  @P2 IADD3 R14, R14, 0x2, RZ ;  /* 0x000000020e0e2810 */ /* 0x000fd60007ffe0ff */
[----:B------:R-:W-:Y:S01]  /*0630*/  ISETP.LT.OR P0, PT, R14, R41, P0 ;  /* 0x000000290e00720c */ /* 0x000fe20000701670 */
[----:B0-----:R-:W-:Y:S01]  /*0640*/  @P2 IMAD.WIDE R4, R13, 0x2, R6 ;  /* 0x000000020d042825 */ /* 0x001fe200078e0206 */
[----:B--2---:R-:W-:Y:S04]  /*0650*/  @P2 STS.U16 [R12], R9 ;  /* 0x000000090c002388 */ /* 0x004fe80000000400 */
[----:B---3--:R0:W-:Y:S02]  /*0660*/  @P2 STS.U16 [R12+0x100], R11 ;  /* 0x0001000b0c002388 */ /* 0x0081e40000000400 */
[----:B0-----:R-:W-:-:S05]  /*0670*/  @P2 IADD3 R12, R12, 0x200, RZ ;  /* 0x000002000c0c2810 */ /* 0x001fca0007ffe0ff */
[----:B------:R-:W-:Y:S05]  /*0680*/  @!P0 BRA `(.L_x_2) ;  /* 0x0000030000008947 */ /* 0x000fea0003800000 */
[----:B------:R-:W2:Y:S04]  /*0690*/  LDG.E.U16.CONSTANT R5, [R4.64] ;  /* 0x0000000804057981 */ /* 0x000ea8000c1e9500 */
[----:B--2---:R0:W-:Y:S01]  /*06a0*/  STS.U16 [R12], R5 ;  /* 0x000000050c007388 */ /* 0x0041e20000000400 */
[----:B------:R-:W-:Y:S05]  /*06b0*/  BRA `(.L_x_2) ;  /* 0x000002d000007947 */ /* 0x000fea0003800000 */
.L_x_3:
[----:B------:R-:W-:Y:S01]  /*06c0*/  IMAD R6, R0, c[0x0][0x190], RZ ;  /* 0x0000640000067a24 */ /* 0x000fe200078e02ff */
[----:B------:R-:W-:Y:S01]  /*06d0*/  ISETP.GT.AND P2, PT, R41, 0x3, PT ;  /* 0x000000032900780c */ /* 0x000fe20003f44270 */
[----:B------:R-:W-:Y:S02]  /*06e0*/  IMAD.SHL.U32 R12, R2, 0x2, RZ ;  /* 0x00000002020c7824 */ /* 0x000fe400078e00ff */
[----:B------:R-:W-:Y:S02]  /*06f0*/  IMAD.SHL.U32 R6, R6, 0x4, RZ ;  /* 0x0000000406067824 */ /* 0x000fe400078e00ff */
[----:B------:R-:W-:-:S03]  /*0700*/  IMAD.MOV.U32 R14, RZ, RZ, RZ ;  /* 0x000000ffff0e7224 */ /* 0x000fc600078e00ff */
[----:B------:R-:W-:-:S04]  /*0710*/  IADD3 R5, P0, R5, R6, RZ ;  /* 0x0000000605057210 */ /* 0x000fc80007f1e0ff */
[----:B------:R-:W-:Y:S02]  /*0720*/  LEA.HI.X.SX32 R6, R6, R4, 0x1, P0 ;  /* 0x0000000406067211 */ /* 0x000fe400000f0eff */
[----:B------:R-:W-:-:S04]  /*0730*/  LEA R4, P0, R5, c[0x0][0x160], 0x1 ;  /* 0x0000580005047a11 */ /* 0x000fc800078008ff */
[----:B------:R-:W-:Y:S02]  /*0740*/  LEA.HI.X R5, R5, c[0x0][0x164], R6, 0x1, P0 ;  /* 0x0000590005057a11 */ /* 0x000fe400000f0c06 */
[----:B------:R-:W-:Y:S01]  /*0750*/  PLOP3.LUT P0, PT, PT, PT, PT, 0x80, 0x0 ;  /* 0x000000000000781c */ /* 0x000fe20003f0f070 */
[----:B------:R-:W-:Y:S05]  /*0760*/  @!P2 BRA `(.L_x_6) ;  /* 0x000001300000a947 */ /* 0x000fea0003800000 */
[----:B------:R-:W-:Y:S02]  /*0770*/  PLOP3.LUT P0, PT, PT, PT, PT, 0x8, 0x0 ;  /* 0x000000000000781c */ /* 0x000fe40003f0e170 */
[----:B------:R-:W-:-:S05]  /*0780*/  IADD3 R17, R41, -0x3, RZ ;  /* 0xfffffffd29117810 */ /* 0x000fca0007ffe0ff */
.L_x_7:
        /* <DEDUP_REMOVED lines=17> */
.L_x_6:
[----:B------:R-:W-:-:S05]  /*08a0*/  IMAD.IADD R6, R41, 0x1, -R14 ;  /* 0x0000000129067824 */ /* 0x000fca00078e0a0e */
[----:B------:R-:W-:-:S13]  /*08b0*/  ISETP.GT.AND P2, PT, R6, 0x1, PT ;  /* 0x000000010600780c */ /* 0x000fda0003f44270 */
[----:B------:R-:W-:Y:S01]  /*08c0*/  @P2 PLOP3.LUT P0, PT, PT, PT, PT, 0x8, 0x0 ;  /* 0x000000000000281c */ /* 0x000fe20003f0e170 */
[----:B------:R-:W-:Y:S01]  /*08d0*/  @P2 IMAD.MOV.U32 R9, RZ, RZ, c[0x0][0x190] ;  /* 0x00006400ff092624 */ /* 0x000fe200078e00ff */
[----:B------:R-:W-:Y:S01]  /*08e0*/  @P2 IADD3 R14, R14, 0x2, RZ ;  /* 0x000000020e0e2810 */ /* 0x000fe20007ffe0ff */
[----:B------:R0:W2:Y:S02]  /*08f0*/  @P2 LDG.E.U16.CONSTANT R11, [R4.64] ;  /* 0x00000008040b2981 */ /* 0x0000a4000c1e9500 */
[----:B------:R-:W-:-:S05]  /*0900*/  @P2 IMAD.WIDE R6, R9, 0x2, R4 ;  /* 0x0000000209062825 */ /* 0x000fca00078e0204 */
[----:B------:R-:W3:Y:S03]  /*0910*/  @P2 LDG.E.U16.CONSTANT R13, [R6.64] ;  /* 0x00000008060d2981 */ /* 0x000ee6000c1e9500 */
[----:B------:R-:W-:Y:S01]  /*0920*/  ISETP.LT.OR P0, PT, R14, R41, P0 ;  /* 0x000000290e00720c */ /* 0x000fe20000701670 */
[----:B0-----:R-:W-:-:S12]  /*0930*/  @P2 IMAD.WIDE R4, R9, 0x2, R6 ;  /* 0x0000000209042825 */ /* 0x001fd800078e0206 */
[----:B------:R-:W4:Y:S04]  /*0940*/  @P0 LDG.E.U16.CONSTANT R9, [R4.64] ;  /* 0x0000000804090981 */ /* 0x000f28000c1e9500 */
[----:B--2---:R-:W-:Y:S04]  /*0950*/  @P2 STS.U16 [R12], R11 ;  /* 0x0000000b0c002388 */ /* 0x004fe80000000400 */
[----:B---3--:R0:W-:Y:S02]  /*0960*/  @P2 STS.U16 [R12+0x100], R13 ;  /* 0x0001000d0c002388 */ /* 0x0081e40000000400 */
[----:B0-----:R-:W-:-:S05]  /*0970*/  @P2 IADD3 R12, R12, 0x200, RZ ;  /* 0x000002000c0c2810 */ /* 0x001fca0007ffe0ff */
[----:B----4-:R0:W-:Y:S02]  /*0980*/  @P0 STS.U16 [R12], R9 ;  /* 0x000000090c000388 */ /* 0x0101e40000000400 */
.L_x_2:
[----:B------:R-:W-:Y:S05]  /*0990*/  BSYNC B0 ;  /* 0x0000000000007941 */ /* 0x000fea0003800000 */
.L_x_1:
[----:B------:R-:W-:-:S13]  /*09a0*/  ISETP.GE.AND P0, PT, R40, c[0x0][0x18c], PT ;  /* 0x0000630028007a0c */ /* 0x000fda0003f06270 */
[----:B------:R-:W-:Y:S05]  /*09b0*/  @P0 EXIT ;  /* 0x000000000000094d */ /* 0x000fea0003800000 */
[----:B------:R-:W-:Y:S02]  /*09c0*/  ULDC.S8 UR4, c[0x0][0x1ac] ;  /* 0x00006b0000047ab9 */ /* 0x000fe40000000200 */
[----:B------:R-:W-:-:S04]  /*09d0*/  ISETP.NE.AND P0, PT, RZ, UR4, PT ;  /* 0x00000004ff007c0c */ /* 0x000fc8000bf05270 */
[----:B------:R-:W-:-:S13]  /*09e0*/  ISETP.NE.OR P0, PT, RZ, UR6, !P0 ;  /* 0x00000006ff007c0c */ /* 0x000fda000c705670 */
[----:B------:R-:W-:Y:S05]  /*09f0*/  @P0 BRA `(.L_x_8) ;  /* 0x0000020000000947 */ /* 0x000fea0003800000 */
[----:B------:R-:W-:Y:S01]  /*0a00*/  ISETP.GT.AND P2, PT, R41, 0x3, PT ;  /* 0x000000032900780c */ /* 0x000fe20003f44270 */
[----:B------:R-:W-:Y:S01]  /*0a10*/  IMAD R0, R0, c[0x0][0x18c], RZ ;  /* 0x0000630000007a24 */ /* 0x000fe200078e02ff */
[----:B------:R-:W-:Y:S01]  /*0a20*/  PLOP3.LUT P0, PT, PT, PT, PT, 0x80, 0x0 ;  /* 0x000000000000781c */ /* 0x000fe20003f0f070 */
[----:B------:R-:W-:Y:S02]  /*0a30*/  IMAD.MOV.U32 R11, RZ, RZ, 0x2 ;  /* 0x00000002ff0b7424 */ /* 0x000fe400078e00ff */
[----:B------:R-:W-:Y:S02]  /*0a40*/  IMAD R3, R0, 0x4, R3 ;  /* 0x0000000400037824 */ /* 0x000fe400078e0203 */
[----:B------:R-:W-:Y:S02]  /*0a50*/  IMAD.MOV.U32 R0, RZ, RZ, RZ ;  /* 0x000000ffff007224 */ /* 0x000fe400078e00ff */
[----:B------:R-:W-:-:S04]  /*0a60*/  IMAD R3, R2, 0x4, R3 ;  /* 0x0000000402037824 */ /* 0x000fc800078e0203 */
[----:B------:R-:W-:Y:S01]  /*0a70*/  IMAD.WIDE R2, R3, R11, c[0x0][0x180] ;  /* 0x0000600003027625 */ /* 0x000fe200078e020b */
[----:B------:R-:W-:Y:S05]  /*0a80*/  @!P2 BRA `(.L_x_9) ;  /* 0x000000d00000a947 */ /* 0x000fea0003800000 */
[----:B------:R-:W-:Y:S02]  /*0a90*/  PLOP3.LUT P0, PT, PT, PT, PT, 0x8, 0x0 ;  /* 0x000000000000781c */ /* 0x000fe40003f0e170 */
[----:B------:R-:W-:Y:S02]  /*0aa0*/  IADD3 R13, R41, -0x3, RZ ;  /* 0xfffffffd290d7810 */ /* 0x000fe40007ffe0ff */
.L_x_10:
[----:B01----:R-:W-:Y:S01]  /*0ab0*/  IMAD.WIDE R4, R11, c[0x0][0x18c], R2 ;  /* 0x000063000b047a25 */ /* 0x003fe200078e0202 */
[----:B------:R0:W-:Y:S01]  /*0ac0*/  STG.E.64 [R2.64], RZ ;  /* 0x000000ff02007986 */ /* 0x0001e2000c101b08 */
[----:B------:R-:W-:-:S03]  /*0ad0*/  IADD3 R0, R0, 0x4, RZ ;  /* 0x0000000400007810 */ /* 0x000fc60007ffe0ff */
[----:B------:R1:W-:Y:S01]  /*0ae0*/  STG.E.64 [R4.64], RZ ;  /* 0x000000ff04007986 */ /* 0x0003e2000c101b08 */
[----:B------:R-:W-:Y:S01]  /*0af0*/  IMAD.WIDE R6, R11, c[0x0][0x18c], R4 ;  /* 0x000063000b067a25 */ /* 0x000fe200078e0204 */
[----:B------:R-:W-:-:S04]  /*0b00*/  ISETP.GE.AND P2, PT, R0, R13, PT ;  /* 0x0000000d0000720c */ /* 0x000fc80003f46270 */
[----:B------:R1:W-:Y:S01]  /*0b10*/  STG.E.64 [R6.64], RZ ;  /* 0x000000ff06007986 */ /* 0x0003e2000c101b08 */
[----:B------:R-:W-:-:S05]  /*0b20*/  IMAD.WIDE R8, R11, c[0x0][0x18c], R6 ;  /* 0x000063000b087a25 */ /* 0x000fca00078e0206 */
[----:B------:R1:W-:Y:S01]  /*0b30*/  STG.E.64 [R8.64], RZ ;  /* 0x000000ff08007986 */ /* 0x0003e2000c101b08 */
[----:B0-----:R-:W-:Y:S02]  /*0b40*/  IMAD.WIDE R2, R11, c[0x0][0x18c], R8 ;  /* 0x000063000b027a25 */ /* 0x001fe400078e0208 */
[----:B------:R-:W-:Y:S05]  /*0b50*/  @!P2 BRA `(.L_x_10) ;  /* 0xffffff500000a947 */ /* 0x000fea000383ffff */
.L_x_9:
[----:B-1----:R-:W-:-:S05]  /*0b60*/  IMAD.IADD R4, R41, 0x1, -R0 ;  /* 0x0000000129047824 */ /* 0x002fca00078e0a00 */
[----:B------:R-:W-:-:S13]  /*0b70*/  ISETP.GT.AND P2, PT, R4, 0x1, PT ;  /* 0x000000010400780c */ /* 0x000fda0003f44270 */
[----:B------:R-:W-:Y:S01]  /*0b80*/  @P2 PLOP3.LUT P0, PT, PT, PT, PT, 0x8, 0x0 ;  /* 0x000000000000281c */ /* 0x000fe20003f0e170 */
[C---:B0-----:R-:W-:Y:S01]  /*0b90*/  @P2 IMAD.WIDE R4, R11.reuse, c[0x0][0x18c], R2 ;  /* 0x000063000b042a25 */ /* 0x041fe200078e0202 */
[----:B------:R-:W-:Y:S01]  /*0ba0*/  @P2 IADD3 R0, R0, 0x2, RZ ;  /* 0x0000000200002810 */ /* 0x000fe20007ffe0ff */
[----:B------:R0:W-:Y:S04]  /*0bb0*/  @P2 STG.E.64 [R2.64], RZ ;  /* 0x000000ff02002986 */ /* 0x0001e8000c101b08 */
[----:B------:R1:W-:Y:S06]  /*0bc0*/  @P2 STG.E.64 [R4.64], RZ ;  /* 0x000000ff04002986 */ /* 0x0003ec000c101b08 */
[----:B------:R-:W-:Y:S01]  /*0bd0*/  ISETP.LT.OR P0, PT, R0, R41, P0 ;  /* 0x000000290000720c */ /* 0x000fe20000701670 */
[----:B0-----:R-:W-:-:S12]  /*0be0*/  @P2 IMAD.WIDE R2, R11, c[0x0][0x18c], R4 ;  /* 0x000063000b022a25 */ /* 0x001fd800078e0204 */
[----:B------:R1:W-:Y:S02]  /*0bf0*/  @P0 STG.E.64 [R2.64], RZ ;  /* 0x000000ff02000986 */ /* 0x0003e4000c101b08 */
.L_x_8:
[----:B01----:R-:W-:Y:S01]  /*0c00*/  IABS R5, c[0x0][0x198] ;  /* 0x0000660000057a13 */ /* 0x003fe20000000000 */
[----:B------:R-:W-:Y:S01]  /*0c10*/  ULDC UR4, c[0x0][0x198] ;  /* 0x0000660000047ab9 */ /* 0x000fe20000000800 */
[----:B------:R-:W-:Y:S01]  /*0c20*/  IMAD.SHL.U32 R35, R40, 0x4, RZ ;  /* 0x0000000428237824 */ /* 0x000fe200078e00ff */
[----:B------:R-:W-:Y:S01]  /*0c30*/  ULOP3.LUT UR4, UR7, UR4, URZ, 0x3c, !UPT ;  /* 0x0000000407047292 */ /* 0x000fe2000f8e3c3f */
[----:B------:R-:W0:Y:S01]  /*0c40*/  I2F.RP R0, R5 ;  /* 0x0000000500007306 */ /* 0x000e220000209400 */
[----:B------:R-:W-:Y:S04]  /*0c50*/  BAR.SYNC.DEFER_BLOCKING 0x0 ;  /* 0x0000000000007b1d */ /* 0x000fe80000010000 */
[----:B------:R-:W-:-:S03]  /*0c60*/  ISETP.LE.AND P2, PT, RZ, UR4, PT ;  /* 0x00000004ff007c0c */ /* 0x000fc6000bf43270 */
[----:B0-----:R-:W0:Y:S02]  /*0c70*/  MUFU.RCP R0, R0 ;  /* 0x0000000000007308 */ /* 0x001e240000001000 */
[----:B0-----:R-:W-:-:S06]  /*0c80*/  IADD3 R2, R0, 0xffffffe, RZ ;  /* 0x0ffffffe00027810 */ /* 0x001fcc0007ffe0ff */
[----:B------:R0:W1:Y:S02]  /*0c90*/  F2I.FTZ.U32.TRUNC.NTZ R3, R2 ;  /* 0x0000000200037305 */ /* 0x000064000021f000 */
[----:B0-----:R-:W-:Y:S02]  /*0ca0*/  IMAD.MOV.U32 R2, RZ, RZ, RZ ;  /* 0x000000ffff027224 */ /* 0x001fe400078e00ff */
[----:B-1----:R-:W-:-:S04]  /*0cb0*/  IMAD.MOV R4, RZ, RZ, -R3 ;  /* 0x000000ffff047224 */ /* 0x002fc800078e0a03 */
[----:B------:R-:W-:Y:S01]  /*0cc0*/  IMAD R7, R4, R5, RZ ;  /* 0x0000000504077224 */ /* 0x000fe200078e02ff */
[----:B------:R-:W-:-:S03]  /*0cd0*/  IABS R4, UR7 ;  /* 0x0000000700047c13 */ /* 0x000fc60008000000 */
[----:B------:R-:W-:-:S04]  /*0ce0*/  IMAD.HI.U32 R3, R3, R7, R2 ;  /* 0x0000000703037227 */ /* 0x000fc800078e0002 */
[----:B------:R-:W-:Y:S02]  /*0cf0*/  IMAD.MOV.U32 R2, RZ, RZ, 0x4 ;  /* 0x00000004ff027424 */ /* 0x000fe400078e00ff */
[----:B------:R-:W-:Y:S01]  /*0d00*/  IMAD.HI.U32 R33, R3, R4, RZ ;  /* 0x0000000403217227 */ /* 0x000fe200078e00ff */
[----:B------:R-:W-:-:S03]  /*0d10*/  SHF.R.S32.HI R3, RZ, 0x1f, R40 ;  /* 0x0000001fff037819 */ /* 0x000fc60000011428 */
[----:B------:R-:W-:Y:S01]  /*0d20*/  IMAD.MOV R0, RZ, RZ, -R33 ;  /* 0x000000ffff007224 */ /* 0x000fe200078e0a21 */
[----:B------:R-:W-:-:S03]  /*0d30*/  LEA.HI R3, R3, R40, RZ, 0x3 ;  /* 0x0000002803037211 */ /* 0x000fc600078f18ff */
[----:B------:R-:W-:Y:S01]  /*0d40*/  IMAD R0, R5, R0, R4 ;  /* 0x0000000005007224 */ /* 0x000fe200078e0204 */
[----:B------:R-:W-:-:S04]  /*0d50*/  SHF.R.S32.HI R34, RZ, 0x3, R3 ;  /* 0x00000003ff227819 */ /* 0x000fc80000011403 */
[----:B------:R-:W-:-:S13]  /*0d60*/  ISETP.GT.U32.AND P3, PT, R5, R0, PT ;  /* 0x000000000500720c */ /* 0x000fda0003f64070 */
[----:B------:R-:W-:Y:S01]  /*0d70*/  @!P3 IMAD.IADD R0, R0, 0x1, -R5 ;  /* 0x000000010000b824 */ /* 0x000fe200078e0a05 */
[----:B------:R-:W-:Y:S02]  /*0d80*/  @!P3 IADD3 R33, R33, 0x1, RZ ;  /* 0x000000012121b810 */ /* 0x000fe40007ffe0ff */
[----:B------:R-:W-:Y:S02]  /*0d90*/  ISETP.NE.AND P3, PT, RZ, c[0x0][0x198], PT ;  /* 0x00006600ff007a0c */ /* 0x000fe40003f65270 */
[----:B------:R-:W-:-:S13]  /*0da0*/  ISETP.GE.U32.AND P0, PT, R0, R5, PT ;  /* 0x000000050000720c */ /* 0x000fda0003f06070 */
[----:B------:R-:W-:-:S05]  /*0db0*/  @P0 IADD3 R33, R33, 0x1, RZ ;  /* 0x0000000121210810 */ /* 0x000fca0007ffe0ff */
[----:B------:R-:W-:Y:S01]  /*0dc0*/  @!P2 IMAD.MOV R33, RZ, RZ, -R33 ;  /* 0x000000ffff21a224 */ /* 0x000fe200078e0a21 */
[----:B------:R-:W-:-:S05]  /*0dd0*/  @!P3 LOP3.LUT R33, RZ, c[0x0][0x198], RZ, 0x33, !PT ;  /* 0x00006600ff21ba12 */ /* 0x000fca00078e33ff */
[----:B------:R-:W-:-:S05]  /*0de0*/  IMAD R5, R33, c[0x0][0x18c], RZ ;  /* 0x0000630021057a24 */ /* 0x000fca00078e02ff */
[----:B------:R-:W-:-:S04]  /*0df0*/  SHF.R.S32.HI R0, RZ, 0x1f, R5 ;  /* 0x0000001fff007819 */ /* 0x000fc80000011405 */
[----:B------:R-:W-:-:S04]  /*0e00*/  LEA.HI R3, R0, R5, RZ, 0x3 ;  /* 0x0000000500037211 */ /* 0x000fc800078f18ff */
[----:B------:R-:W-:-:S05]  /*0e10*/  LEA.HI.SX32 R3, R3, R34, 0x1d ;  /* 0x0000002203037211 */ /* 0x000fca00078feaff */
[----:B------:R-:W-:-:S06]  /*0e20*/  IMAD.WIDE R2, R3, R2, c[0x0][0x170] ;  /* 0x00005c0003027625 */ /* 0x000fcc00078e0202 */
[----:B------:R-:W2:Y:S01]  /*0e30*/  LDG.E.CONSTANT R2, [R2.64] ;  /* 0x0000000802027981 */ /* 0x000ea2000c1e9900 */
[----:B------:R-:W-:Y:S02]  /*0e40*/  IMAD.MOV.U32 R4, RZ, RZ, 0x2 ;  /* 0x00000002ff047424 */ /* 0x000fe400078e00ff */
[----:B------:R-:W-:-:S04]  /*0e50*/  IMAD.IADD R5, R40, 0x1, R5 ;  /* 0x0000000128057824 */ /* 0x000fc800078e0205 */
[----:B------:R-:W-:-:S05]  /*0e60*/  IMAD.WIDE R4, R5, R4, c[0x0][0x178] ;  /* 0x00005e0005047625 */ /* 0x000fca00078e0204 */
[----:B------:R0:W3:Y:S04]  /*0e70*/  LDG.E.CONSTANT R22, [R4.64+0x4] ;  /* 0x0000040804167981 */ /* 0x0000e8000c1e9900 */
[----:B------:R0:W4:Y:S01]  /*0e80*/  LDG.E.CONSTANT R21, [R4.64] ;  /* 0x0000000804157981 */ /* 0x000122000c1e9900 */
[----:B------:R-:W-:Y:S01]  /*0e90*/  LOP3.LUT R35, R35, 0x10, RZ, 0xc0, !PT ;  /* 0x0000001023237812 */ /* 0x000fe200078ec0ff */
[----:B------:R-:W-:Y:S01]  /*0ea0*/  UISETP.GE.AND UP0, UPT, UR7, UR5, UPT ;  /* 0x000000050700728c */ /* 0x000fe2000bf06270 */
[----:B------:R-:W-:Y:S05]  /*0eb0*/  I2F.F16 R6, -0x40 ;  /* 0xffffffc000067906 */ /* 0x000fea0000200c00 */
[----:B------:R-:W-:Y:S01]  /*0ec0*/  PLOP3.LUT P0, PT, PT, PT, UP0, 0x80, 0x0 ;  /* 0x000000000000781c */ /* 0x000fe20003f0f008 */
[----:B------:R-:W-:Y:S01]  /*0ed0*/  IMAD.MOV.U32 R20, RZ, RZ, RZ ;  /* 0x000000ffff147224 */ /* 0x000fe200078e00ff */
[----:B------:R-:W-:Y:S01]  /*0ee0*/  CS2R R14, SRZ ;  /* 0x00000000000e7805 */ /* 0x000fe2000001ff00 */
[----:B------:R-:W-:Y:S01]  /*0ef0*/  CS2R R10, SRZ ;  /* 0x00000000000a7805 */ /* 0x000fe2000001ff00 */
[----:B------:R-:W-:Y:S01]  /*0f00*/  CS2R R12, SRZ ;  /* 0x00000000000c7805 */ /* 0x000fe2000001ff00 */
[----:B--2---:R-:W-:-:S04]  /*0f10*/  SHF.R.U32.HI R0, RZ, R35, R2 ;  /* 0x00000023ff007219 */ /* 0x004fc80000011602 */
[--C-:B------:R-:W-:Y:S02]  /*0f20*/  SHF.R.U32.HI R2, RZ, 0x4, R0.reuse ;  /* 0x00000004ff027819 */ /* 0x100fe40000011600 */
[----:B------:R-:W-:Y:S02]  /*0f30*/  LOP3.LUT R16, R0, 0xf, RZ, 0xc0, !PT ;  /* 0x0000000f00107812 */ /* 0x000fe400078ec0ff */
[----:B------:R-:W-:Y:S02]  /*0f40*/  LOP3.LUT R17, R2, 0xf, RZ, 0xc0, !PT ;  /* 0x0000000f02117812 */ /* 0x000fe400078ec0ff */
[--C-:B------:R-:W-:Y:S02]  /*0f50*/  SHF.R.U32.HI R2, RZ, 0x8, R0.reuse ;  /* 0x00000008ff027819 */ /* 0x100fe40000011600 */
[----:B------:R-:W-:Y:S02]  /*0f60*/  SHF.R.U32.HI R0, RZ, 0xc, R0 ;  /* 0x0000000cff007819 */ /* 0x000fe40000011600 */
[----:B------:R-:W-:-:S02]  /*0f70*/  LOP3.LUT R18, R2, 0xf, RZ, 0xc0, !PT ;  /* 0x0000000f02127812 */ /* 0x000fc400078ec0ff */
[----:B------:R-:W-:Y:S02]  /*0f80*/  LOP3.LUT R19, R0, 0xf, RZ, 0xc0, !PT ;  /* 0x0000000f00137812 */ /* 0x000fe400078ec0ff */
[----:B------:R-:W-:Y:S02]  /*0f90*/  IADD3 R3, R16, 0x1, RZ ;  /* 0x0000000110037810 */ /* 0x000fe40007ffe0ff */
[----:B0-----:R-:W-:Y:S02]  /*0fa0*/  IADD3 R4, R17, 0x1, RZ ;  /* 0x0000000111047810 */ /* 0x001fe40007ffe0ff */
[----:B------:R-:W-:Y:S02]  /*0fb0*/  IADD3 R2, R18, 0x1, RZ ;  /* 0x0000000112027810 */ /* 0x000fe40007ffe0ff */
[----:B------:R-:W-:Y:S01]  /*0fc0*/  IADD3 R8, R19, 0x1, RZ ;  /* 0x0000000113087810 */ /* 0x000fe20007ffe0ff */
[----:B------:R-:W0:Y:S08]  /*0fd0*/  I2F.F16 R3, R3 ;  /* 0x0000000300037306 */ /* 0x000e300000200c00 */
[----:B------:R-:W1:Y:S08]  /*0fe0*/  I2F.F16 R5, R4 ;  /* 0x0000000400057306 */ /* 0x000e700000200c00 */
[----:B------:R-:W2:Y:S08]  /*0ff0*/  I2F.F16 R7, R2 ;  /* 0x0000000200077306 */ /* 0x000eb00000200c00 */
[----:B------:R-:W5:Y:S01]  /*1000*/  I2F.F16 R9, R8 ;  /* 0x0000000800097306 */ /* 0x000f620000200c00 */
[----:B------:R-:W-:-:S02]  /*1010*/  IADD3 R16, R16, 0xe401, RZ ;  /* 0x0000e40110107810 */ /* 0x000fc40007ffe0ff */
[----:B------:R-:W-:Y:S02]  /*1020*/  IADD3 R17, R17, 0xe401, RZ ;  /* 0x0000e40111117810 */ /* 0x000fe40007ffe0ff */
[----:B------:R-:W-:Y:S02]  /*1030*/  IADD3 R18, R18, 0xe401, RZ ;  /* 0x0000e40112127810 */ /* 0x000fe40007ffe0ff */
[----:B------:R-:W-:Y:S01]  /*1040*/  IADD3 R19, R19, 0xe401, RZ ;  /* 0x0000e40113137810 */ /* 0x000fe20007ffe0ff */
[C---:B0-----:R-:W-:Y:S01]  /*1050*/  HADD2 R27, R6.reuse.H0_H0, -R3.H0_H0 ;  /* 0xa0000003061b7230 */ /* 0x041fe20000000800 */
[C-C-:B---3--:R-:W-:Y:S01]  /*1060*/  PRMT R31, R22.reuse, 0x5410, R22.reuse ;  /* 0x00005410161f7816 */ /* 0x148fe20000000016 */
[C---:B-1----:R-:W-:Y:S01]  /*1070*/  HADD2 R25, R6.reuse.H0_H0, -R5.H0_H0 ;  /* 0xa000000506197230 */ /* 0x042fe20000000800 */
[----:B------:R-:W-:Y:S01]  /*1080*/  PRMT R29, R22, 0x7632, R22 ;  /* 0x00007632161d7816 */ /* 0x000fe20000000016 */
[C---:B--2---:R-:W-:Y:S01]  /*1090*/  HADD2 R23, R6.reuse.H0_H0, -R7.H0_H0 ;  /* 0xa000000706177230 */ /* 0x044fe20000000800 */
[----:B------:R-:W-:Y:S01]  /*10a0*/  IMAD.MOV.U32 R0, RZ, RZ, RZ ;  /* 0x000000ffff007224 */ /* 0x000fe200078e00ff */
[----:B------:R-:W-:Y:S01]  /*10b0*/  CS2R R2, SRZ ;  /* 0x0000000000027805 */ /* 0x000fe2000001ff00 */
[----:B------:R-:W-:Y:S01]  /*10c0*/  CS2R R4, SRZ ;  /* 0x0000000000047805 */ /* 0x000fe2000001ff00 */
[----:B-----5:R-:W-:Y:S01]  /*10d0*/  HADD2 R42, R6.H0_H0, -R9.H0_H0 ;  /* 0xa0000009062a7230 */ /* 0x020fe20000000800 */
[----:B------:R-:W-:Y:S01]  /*10e0*/  CS2R R6, SRZ ;  /* 0x0000000000067805 */ /* 0x000fe2000001ff00 */
[----:B------:R-:W-:Y:S01]  /*10f0*/  CS2R R8, SRZ ;  /* 0x0000000000087805 */ /* 0x000fe2000001ff00 */
[----:B----4-:R-:W-:-:S02]  /*1100*/  PRMT R32, R21, 0x5410, R21 ;  /* 0x0000541015207816 */ /* 0x010fc40000000015 */
[----:B------:R-:W-:Y:S02]  /*1110*/  PRMT R30, R21, 0x7632, R21 ;  /* 0x00007632151e7816 */ /* 0x000fe40000000015 */
[----:B------:R-:W-:Y:S02]  /*1120*/  PRMT R28, R16, 0x5410, R16 ;  /* 0x00005410101c7816 */ /* 0x000fe40000000010 */
[----:B------:R-:W-:Y:S02]  /*1130*/  PRMT R26, R17, 0x5410, R17 ;  /* 0x00005410111a7816 */ /* 0x000fe40000000011 */
[----:B------:R-:W-:Y:S02]  /*1140*/  PRMT R24, R18, 0x5410, R18 ;  /* 0x0000541012187816 */ /* 0x000fe40000000012 */
[----:B------:R-:W-:Y:S01]  /*1150*/  PRMT R22, R19, 0x5410, R19 ;  /* 0x0000541013167816 */ /* 0x000fe20000000013 */
[----:B------:R-:W-:Y:S05]  /*1160*/  @P0 BRA `(.L_x_11) ;  /* 0x00002b0000000947 */ /* 0x000fea0003800000 */
[----:B------:R-:W-:Y:S01]  /*1170*/  USHF.R.S32.HI UR4, URZ, 0x1f, UR7 ;  /* 0x0000001f3f047899 */ /* 0x000fe20008011407 */
[----:B------:R-:W-:Y:S01]  /*1180*/  IMAD.MOV.U32 R21, RZ, RZ, R42 ;  /* 0x000000ffff157224 */ /* 0x000fe200078e002a */
[----:B------:R-:W-:Y:S01]  /*1190*/  ULDC UR6, c[0x0][0x18c] ;  /* 0x0000630000067ab9 */ /* 0x000fe20000000800 */
[----:B------:R-:W-:Y:S01]  /*11a0*/  IMAD.MOV.U32 R20, RZ, RZ, RZ ;  /* 0x000000ffff147224 */ /* 0x000fe200078e00ff */
[----:B------:R-:W-:-:S04]  /*11b0*/  ULEA.HI UR4, UR4, UR7, URZ, 0x3 ;  /* 0x0000000704047291 */ /* 0x000fc8000f8f183f */
[----:B------:R-:W-:-:S04]  /*11c0*/  USHF.R.S32.HI UR4, URZ, 0x3, UR4 ;  /* 0x000000033f047899 */ /* 0x000fc80008011404 */
[----:B------:R-:W-:-:S04]  /*11d0*/  UIMAD UR4, UR4, UR6, URZ ;  /* 0x00000006040472a4 */ /* 0x000fc8000f8e023f */
[----:B------:R-:W-:Y:S02]  /*11e0*/  USHF.R.S32.HI UR6, URZ, 0x1f, UR4 ;  /* 0x0000001f3f067899 */ /* 0x000fe40008011404 */
[----:B------:R-:W-:Y:S01]  /*11f0*/  IADD3 R61, P0, R40, UR4, RZ ;  /* 0x00000004283d7c10 */ /* 0x000fe2000ff1e0ff */
[----:B------:R-:W-:-:S03]  /*1200*/  UMOV UR4, URZ ;  /* 0x0000003f00047c82 */ /* 0x000fc60008000000 */
[----:B------:R-:W-:Y:S01]  /*1210*/  LEA.HI.X.SX32 R16, R40, UR6, 0x1, P0 ;  /* 0x0000000628107c11 */ /* 0x000fe200080f0eff */
[----:B------:R-:W-:Y:S01]  /*1220*/  ULDC UR6, c[0x0][0x198] ;  /* 0x0000660000067ab9 */ /* 0x000fe20000000800 */
[----:B------:R-:W-:Y:S01]  /*1230*/  LEA R60, P0, R61, c[0x0][0x168], 0x2 ;  /* 0x00005a003d3c7a11 */ /* 0x000fe200078010ff */
[----:B------:R-:W-:-:S03]  /*1240*/  UIADD3 UR6, UR7, UR6, URZ ;  /* 0x0000000607067290 */ /* 0x000fc6000fffe03f */
[----:B------:R-:W-:-:S05]  /*1250*/  LEA.HI.X R61, R61, c[0x0][0x16c], R16, 0x2, P0 ;  /* 0x00005b003d3d7a11 */ /* 0x000fca00000f1410 */
.L_x_29:
[----:B------:R-:W2:Y:S01]  /*1260*/  LDG.E.128.CONSTANT R16, [R60.64] ;  /* 0x000000083c107981 */ /* 0x000ea2000c1e9d00 */
[----:B------:R-:W-:Y:S01]  /*1270*/  UISETP.NE.AND UP0, UPT, UR7, UR6, UPT ;  /* 0x000000060700728c */ /* 0x000fe2000bf05270 */
[----:B------:R-:W-:-:S05]  /*1280*/  ISETP.NE.AND P2, PT, R39, RZ, PT ;  /* 0x000000ff2700720c */ /* 0x000fca0003f45270 */
[----:B------:R-:W-:Y:S02]  /*1290*/  PLOP3.LUT P0, PT, PT, PT, UP0, 0x80, 0x0 ;  /* 0x000000000000781c */ /* 0x000fe40003f0f008 */
[C---:B--2---:R-:W-:Y:S02]  /*12a0*/  LOP3.LUT R43, R16.reuse, 0xf000f, RZ, 0xc0, !PT ;  /* 0x000f000f102b7812 */ /* 0x044fe400078ec0ff */
[----:B------:R-:W-:Y:S02]  /*12b0*/  LOP3.LUT R44, R16, 0xf000f0, RZ, 0xc0, !PT ;  /* 0x00f000f0102c7812 */ /* 0x000fe400078ec0ff */
[C---:B------:R-:W-:Y:S02]  /*12c0*/  LOP3.LUT R47, R17.reuse, 0xf000f, RZ, 0xc0, !PT ;  /* 0x000f000f112f7812 */ /* 0x040fe400078ec0ff */
[----:B------:R-:W-:Y:S02]  /*12d0*/  LOP3.LUT R48, R17, 0xf000f0, RZ, 0xc0, !PT ;  /* 0x00f000f011307812 */ /* 0x000fe400078ec0ff */
[----:B------:R-:W-:-:S02]  /*12e0*/  LOP3.LUT R51, R18, 0xf000f, RZ, 0xc0, !PT ;  /* 0x000f000f12337812 */ /* 0x000fc400078ec0ff */
[----:B------:R-:W-:Y:S02]  /*12f0*/  LOP3.LUT R52, R18, 0xf000f0, RZ, 0xc0, !PT ;  /* 0x00f000f012347812 */ /* 0x000fe400078ec0ff */
[C---:B------:R-:W-:Y:S02]  /*1300*/  LOP3.LUT R55, R19.reuse, 0xf000f, RZ, 0xc0, !PT ;  /* 0x000f000f13377812 */ /* 0x040fe400078ec0ff */
[----:B------:R-:W-:Y:S02]  /*1310*/  LOP3.LUT R56, R19, 0xf000f0, RZ, 0xc0, !PT ;  /* 0x00f000f013387812 */ /* 0x000fe400078ec0ff */
[----:B------:R-:W-:Y:S02]  /*1320*/  SHF.R.U32.HI R16, RZ, 0x8, R16 ;  /* 0x00000008ff107819 */ /* 0x000fe40000011610 */
[----:B------:R-:W-:Y:S02]  /*1330*/  SHF.R.U32.HI R17, RZ, 0x8, R17 ;  /* 0x00000008ff117819 */ /* 0x000fe40000011611 */
[----:B------:R-:W-:-:S02]  /*1340*/  SHF.R.U32.HI R18, RZ, 0x8, R18 ;  /* 0x00000008ff127819 */ /* 0x000fc40000011612 */
[----:B------:R-:W-:Y:S02]  /*1350*/  SHF.R.U32.HI R19, RZ, 0x8, R19 ;  /* 0x00000008ff137819 */ /* 0x000fe40000011613 */
[----:B------:R-:W-:Y:S02]  /*1360*/  LOP3.LUT R43, R43, 0x64006400, RZ, 0xfc, !PT ;  /* 0x640064002b2b7812 */ /* 0x000fe400078efcff */
[----:B------:R-:W-:Y:S02]  /*1370*/  LOP3.LUT R44, R44, 0x64006400, RZ, 0xfc, !PT ;  /* 0x640064002c2c7812 */ /* 0x000fe400078efcff */
[C---:B------:R-:W-:Y:S02]  /*1380*/  LOP3.LUT R50, R16.reuse, 0xf000f, RZ, 0xc0, !PT ;  /* 0x000f000f10327812 */ /* 0x040fe400078ec0ff */
[----:B------:R-:W-:Y:S02]  /*1390*/  LOP3.LUT R53, R16, 0xf000f0, RZ, 0xc0, !PT ;  /* 0x00f000f010357812 */ /* 0x000fe400078ec0ff */
[----:B------:R-:W-:-:S02]  /*13a0*/  LOP3.LUT R47, R47, 0x64006400, RZ, 0xfc, !PT ;  /* 0x640064002f2f7812 */ /* 0x000fc400078efcff */
[----:B------:R-:W-:Y:S02]  /*13b0*/  LOP3.LUT R48, R48, 0x64006400, RZ, 0xfc, !PT ;  /* 0x6400640030307812 */ /* 0x000fe400078efcff */
[C---:B------:R-:W-:Y:S02]  /*13c0*/  LOP3.LUT R54, R17.reuse, 0xf000f, RZ, 0xc0, !PT ;  /* 0x000f000f11367812 */ /* 0x040fe400078ec0ff */
[----:B------:R-:W-:Y:S02]  /*13d0*/  LOP3.LUT R57, R17, 0xf000f0, RZ, 0xc0, !PT ;  /* 0x00f000f011397812 */ /* 0x000fe400078ec0ff */
[----:B------:R-:W-:Y:S02]  /*13e0*/  LOP3.LUT R51, R51, 0x64006400, RZ, 0xfc, !PT ;  /* 0x6400640033337812 */ /* 0x000fe400078efcff */
[----:B------:R-:W-:Y:S02]  /*13f0*/  LOP3.LUT R52, R52, 0x64006400, RZ, 0xfc, !PT ;  /* 0x6400640034347812 */ /* 0x000fe400078efcff */
[----:B------:R-:W-:-:S02]  /*1400*/  LOP3.LUT R49, R18, 0xf000f, RZ, 0xc0, !PT ;  /* 0x000f000f12317812 */ /* 0x000fc400078ec0ff */
[----:B------:R-:W-:Y:S02]  /*1410*/  LOP3.LUT R46, R18, 0xf000f0, RZ, 0xc0, !PT ;  /* 0x00f000f0122e7812 */ /* 0x000fe400078ec0ff */
[----:B------:R-:W-:Y:S02]  /*1420*/  LOP3.LUT R55, R55, 0x64006400, RZ, 0xfc, !PT ;  /* 0x6400640037377812 */ /* 0x000fe400078efcff */
[----:B------:R-:W-:Y:S02]  /*1430*/  LOP3.LUT R56, R56, 0x64006400, RZ, 0xfc, !PT ;  /* 0x6400640038387812 */ /* 0x000fe400078efcff */
[C---:B------:R-:W-:Y:S02]  /*1440*/  LOP3.LUT R45, R19.reuse, 0xf000f, RZ, 0xc0, !PT ;  /* 0x000f000f132d7812 */ /* 0x040fe400078ec0ff */
[----:B------:R-:W-:Y:S01]  /*1450*/  LOP3.LUT R42, R19, 0xf000f0, RZ, 0xc0, !PT ;  /* 0x00f000f0132a7812 */ /* 0x000fe200078ec0ff */
[----:B------:R-:W-:Y:S05]  /*1460*/  @P0 BRA `(.L_x_12) ;  /* 0x0000030000000947 */ /* 0x000fea0003800000 */
[----:B------:R-:W-:-:S05]  /*1470*/  IADD3 R33, R33, 0x1, RZ ;  /* 0x0000000121217810 */ /* 0x000fca0007ffe0ff */
[----:B------:R-:W-:-:S05]  /*1480*/  IMAD R19, R33, c[0x0][0x18c], RZ ;  /* 0x0000630021137a24 */ /* 0x000fca00078e02ff */
[----:B------:R-:W-:-:S04]  /*1490*/  SHF.R.S32.HI R16, RZ, 0x1f, R19 ;  /* 0x0000001fff107819 */ /* 0x000fc80000011413 */
[----:B------:R-:W-:Y:S01]  /*14a0*/  LEA.HI R17, R16, R19, RZ, 0x3 ;  /* 0x0000001310117211 */ /* 0x000fe200078f18ff */
[----:B------:R-:W-:-:S03]  /*14b0*/  IMAD.MOV.U32 R16, RZ, RZ, 0x4 ;  /* 0x00000004ff107424 */ /* 0x000fc600078e00ff */
[----:B------:R-:W-:-:S05]  /*14c0*/  LEA.HI.SX32 R17, R17, R34, 0x1d ;  /* 0x0000002211117211 */ /* 0x000fca00078feaff */
[----:B------:R-:W-:-:S06]  /*14d0*/  IMAD.WIDE R16, R17, R16, c[0x0][0x170] ;  /* 0x00005c0011107625 */ /* 0x000fcc00078e0210 */
[----:B------:R-:W2:Y:S01]  /*14e0*/  LDG.E.CONSTANT R16, [R16.64] ;  /* 0x0000000810107981 */ /* 0x000ea2000c1e9900 */
[----:B------:R-:W-:Y:S02]  /*14f0*/  IMAD.MOV.U32 R18, RZ, RZ, 0x2 ;  /* 0x00000002ff127424 */ /* 0x000fe400078e00ff */
[----:B------:R-:W-:-:S04]  /*1500*/  IMAD.IADD R19, R40, 0x1, R19 ;  /* 0x0000000128137824 */ /* 0x000fc800078e0213 */
[----:B------:R-:W-:-:S05]  /*1510*/  IMAD.WIDE R18, R19, R18, c[0x0][0x178] ;  /* 0x00005e0013127625 */ /* 0x000fca00078e0212 */
[----:B------:R0:W3:Y:S04]  /*1520*/  LDG.E.CONSTANT R30, [R18.64] ;  /* 0x00000008121e7981 */ /* 0x0000e8000c1e9900 */
[----:B------:R0:W4:Y:S01]  /*1530*/  LDG.E.CONSTANT R29, [R18.64+0x4] ;  /* 0x00000408121d7981 */ /* 0x000122000c1e9900 */
[----:B------:R-:W-:Y:S01]  /*1540*/  I2F.F16 R32, -0x40 ;  /* 0xffffffc000207906 */ /* 0x000fe20000200c00 */
[----:B------:R-:W-:Y:S02]  /*1550*/  ULDC UR6, c[0x0][0x198] ;  /* 0x0000660000067ab9 */ /* 0x000fe40000000800 */
[----:B------:R-:W-:Y:S01]  /*1560*/  UIADD3 UR6, UR7, UR6, URZ ;  /* 0x0000000607067290 */ /* 0x000fe2000fffe03f */
[----:B--2---:R-:W-:-:S04]  /*1570*/  SHF.R.U32.HI R21, RZ, R35, R16 ;  /* 0x00000023ff157219 */ /* 0x004fc80000011610 */
[--C-:B------:R-:W-:Y:S02]  /*1580*/  SHF.R.U32.HI R17, RZ, 0x8, R21.reuse ;  /* 0x00000008ff117819 */ /* 0x100fe40000011615 */
[----:B------:R-:W-:Y:S02]  /*1590*/  LOP3.LUT R22, R21, 0xf, RZ, 0xc0, !PT ;  /* 0x0000000f15167812 */ /* 0x000fe400078ec0ff */
[--C-:B------:R-:W-:Y:S02]  /*15a0*/  SHF.R.U32.HI R23, RZ, 0x4, R21.reuse ;  /* 0x00000004ff177819 */ /* 0x100fe40000011615 */
[----:B------:R-:W-:Y:S02]  /*15b0*/  SHF.R.U32.HI R21, RZ, 0xc, R21 ;  /* 0x0000000cff157819 */ /* 0x000fe40000011615 */
[----:B------:R-:W-:Y:S02]  /*15c0*/  LOP3.LUT R17, R17, 0xf, RZ, 0xc0, !PT ;  /* 0x0000000f11117812 */ /* 0x000fe400078ec0ff */
[----:B------:R-:W-:-:S02]  /*15d0*/  LOP3.LUT R16, R23, 0xf, RZ, 0xc0, !PT ;  /* 0x0000000f17107812 */ /* 0x000fc400078ec0ff */
[----:B0-----:R-:W-:Y:S02]  /*15e0*/  LOP3.LUT R18, R21, 0xf, RZ, 0xc0, !PT ;  /* 0x0000000f15127812 */ /* 0x001fe400078ec0ff */
[----:B------:R-:W-:Y:S02]  /*15f0*/  IADD3 R24, R22, 0x1, RZ ;  /* 0x0000000116187810 */ /* 0x000fe40007ffe0ff */
[----:B------:R-:W-:Y:S02]  /*1600*/  IADD3 R19, R17, 0x1, RZ ;  /* 0x0000000111137810 */ /* 0x000fe40007ffe0ff */
[----:B------:R-:W-:Y:S02]  /*1610*/  IADD3 R26, R16, 0x1, RZ ;  /* 0x00000001101a7810 */ /* 0x000fe40007ffe0ff */
[----:B------:R-:W-:Y:S01]  /*1620*/  IADD3 R28, R18, 0x1, RZ ;  /* 0x00000001121c7810 */ /* 0x000fe20007ffe0ff */
[----:B------:R-:W0:Y:S01]  /*1630*/  I2F.F16 R24, R24 ;  /* 0x0000001800187306 */ /* 0x000e220000200c00 */
[----:B------:R-:W-:-:S02]  /*1640*/  IADD3 R22, R22, 0xe401, RZ ;  /* 0x0000e40116167810 */ /* 0x000fc40007ffe0ff */
[----:B------:R-:W-:Y:S02]  /*1650*/  IADD3 R16, R16, 0xe401, RZ ;  /* 0x0000e40110107810 */ /* 0x000fe40007ffe0ff */
[----:B------:R-:W-:Y:S02]  /*1660*/  IADD3 R17, R17, 0xe401, RZ ;  /* 0x0000e40111117810 */ /* 0x000fe40007ffe0ff */
[----:B------:R-:W-:Y:S01]  /*1670*/  IADD3 R18, R18, 0xe401, RZ ;  /* 0x0000e40112127810 */ /* 0x000fe20007ffe0ff */
[----:B------:R1:W2:Y:S01]  /*1680*/  I2F.F16 R25, R26 ;  /* 0x0000001a00197306 */ /* 0x0002a20000200c00 */
[C-C-:B----4-:R-:W-:Y:S02]  /*1690*/  PRMT R31, R29.reuse, 0x5410, R29.reuse ;  /* 0x000054101d1f7816 */ /* 0x150fe4000000001d */
[----:B------:R-:W-:-:S05]  /*16a0*/  PRMT R29, R29, 0x7632, R29 ;  /* 0x000076321d1d7816 */ /* 0x000fca000000001d */
[----:B------:R-:W4:Y:S01]  /*16b0*/  I2F.F16 R19, R19 ;  /* 0x0000001300137306 */ /* 0x000f220000200c00 */
[----:B0-----:R-:W-:Y:S01]  /*16c0*/  HADD2 R27, R32.H0_H0, -R24.H0_H0 ;  /* 0xa0000018201b7230 */ /* 0x001fe20000000800 */
[----:B-1----:R-:W-:Y:S02]  /*16d0*/  PRMT R26, R16, 0x5410, R16 ;  /* 0x00005410101a7816 */ /* 0x002fe40000000010 */
[----:B------:R-:W-:-:S04]  /*16e0*/  PRMT R24, R17, 0x5410, R17 ;  /* 0x0000541011187816 */ /* 0x000fc80000000011 */
[----:B------:R0:W1:Y:S01]  /*16f0*/  I2F.F16 R21, R28 ;  /* 0x0000001c00157306 */ /* 0x0000620000200c00 */
[C---:B--2---:R-:W-:Y:S02]  /*1700*/  HADD2 R25, R32.reuse.H0_H0, -R25.H0_H0 ;  /* 0xa000001920197230 */ /* 0x044fe40000000800 */
[C---:B----4-:R-:W-:Y:S01]  /*1710*/  HADD2 R23, R32.reuse.H0_H0, -R19.H0_H0 ;  /* 0xa000001320177230 */ /* 0x050fe20000000800 */
[----:B0-----:R-:W-:Y:S02]  /*1720*/  PRMT R28, R22, 0x5410, R22 ;  /* 0x00005410161c7816 */ /* 0x001fe40000000016 */
[----:B------:R-:W-:Y:S01]  /*1730*/  PRMT R22, R18, 0x5410, R18 ;  /* 0x0000541012167816 */ /* 0x000fe20000000012 */
[----:B-1----:R-:W-:Y:S01]  /*1740*/  HADD2 R21, R32.H0_H0, -R21.H0_H0 ;  /* 0xa000001520157230 */ /* 0x002fe20000000800 */
[C-C-:B---3--:R-:W-:Y:S02]  /*1750*/  PRMT R32, R30.reuse, 0x5410, R30.reuse ;  /* 0x000054101e207816 */ /* 0x148fe4000000001e */
[----:B------:R-:W-:-:S02]  /*1760*/  PRMT R30, R30, 0x7632, R30 ;  /* 0x000076321e1e7816 */ /* 0x000fc4000000001e */
.L_x_12:
[----:B------:R-:W-:Y:S02]  /*1770*/  LOP3.LUT R19, R50, 0x64006400, RZ, 0xfc, !PT ;  /* 0x6400640032137812 */ /* 0x000fe400078efcff */
[----:B------:R-:W-:-:S02]  /*1780*/  LOP3.LUT R18, R53, 0x64006400, RZ, 0xfc, !PT ;  /* 0x6400640035127812 */ /* 0x000fc400078efcff */
[----:B------:R-:W-:Y:S02]  /*1790*/  LOP3.LUT R53, R54, 0x64006400, RZ, 0xfc, !PT ;  /* 0x6400640036357812 */ /* 0x000fe400078efcff */
[----:B------:R-:W-:Y:S02]  /*17a0*/  LOP3.LUT R50, R57, 0x64006400, RZ, 0xfc, !PT ;  /* 0x6400640039327812 */ /* 0x000fe400078efcff */
[----:B------:R-:W-:Y:S01]  /*17b0*/  LOP3.LUT R54, R46, 0x64006400, RZ, 0xfc, !PT ;  /* 0x640064002e367812 */ /* 0x000fe200078efcff */
[----:B------:R-:W-:Y:S01]  /*17c0*/  HFMA2.MMA R46, R47, 1, 1, R26 ;  /* 0x3c003c002f2e7835 */ /* 0x000fe2000000001a */
[----:B------:R-:W-:Y:S01]  /*17d0*/  LOP3.LUT R57, R49, 0x64006400, RZ, 0xfc, !PT ;  /* 0x6400640031397812 */ /* 0x000fe200078efcff */
[----:B------:R-:W-:Y:S01]  /*17e0*/  HFMA2.MMA R47, R48, 0.0625, 0.0625, R25 ;  /* 0x2c002c00302f7835 */ /* 0x000fe20000000019 */
[----:B------:R-:W-:Y:S01]  /*17f0*/  LOP3.LUT R17, R45, 0x64006400, RZ, 0xfc, !PT ;  /* 0x640064002d117812 */ /* 0x000fe200078efcff */
[----:B------:R-:W-:Y:S01]  /*1800*/  HADD2 R48, R53, R26 ;  /* 0x0000001a35307230 */ /* 0x000fe20000000000 */
[----:B------:R-:W-:Y:S01]  /*1810*/  LOP3.LUT R16, R42, 0x64006400, RZ, 0xfc, !PT ;  /* 0x640064002a107812 */ /* 0x000fe200078efcff */
[----:B------:R-:W-:Y:S01]  /*1820*/  HFMA2 R49, R50, 0.0625, 0.0625, R25 ;  /* 0x2c002c0032317831 */ /* 0x000fe20000000019 */
[----:B------:R-:W-:Y:S01]  /*1830*/  HFMA2.MMA R50, R51, 1, 1, R24 ;  /* 0x3c003c0033327835 */ /* 0x000fe20000000018 */
[----:B------:R-:W-:Y:S01]  /*1840*/  HFMA2 R53, R54, 0.0625, 0.0625, R23 ;  /* 0x2c002c0036357831 */ /* 0x000fe20000000017 */
[----:B------:R-:W-:Y:S01]  /*1850*/  HFMA2.MMA R42, R43, 1, 1, R28 ;  /* 0x3c003c002b2a7835 */ /* 0x000fe2000000001c */
[----:B------:R-:W-:Y:S01]  /*1860*/  HFMA2 R45, R18, 0.0625, 0.0625, R27 ;  /* 0x2c002c00122d7831 */ /* 0x000fe2000000001b */
[----:B------:R-:W-:Y:S01]  /*1870*/  HFMA2.MMA R51, R52, 0.0625, 0.0625, R23 ;  /* 0x2c002c0034337835 */ /* 0x000fe20000000017 */
[----:B------:R-:W-:Y:S01]  /*1880*/  HADD2 R52, R57, R24 ;  /* 0x0000001839347230 */ /* 0x000fe20000000000 */
[----:B------:R-:W-:Y:S01]  /*1890*/  HFMA2.MMA R54, R55, 1, 1, R22 ;  /* 0x3c003c0037367835 */ /* 0x000fe20000000016 */
[----:B------:R-:W-:Y:S01]  /*18a0*/  HFMA2 R57, R16, 0.0625, 0.0625, R21 ;  /* 0x2c002c0010397831 */ /* 0x000fe20000000015 */
[----:B------:R-:W-:Y:S01]  /*18b0*/  HFMA2.MMA R43, R44, 0.0625, 0.0625, R27 ;  /* 0x2c002c002c2b7835 */ /* 0x000fe2000000001b */
[----:B------:R-:W-:Y:S01]  /*18c0*/  HADD2 R44, R19, R28 ;  /* 0x0000001c132c7230 */ /* 0x000fe20000000000 */
[----:B------:R-:W-:Y:S01]  /*18d0*/  HFMA2.MMA R55, R56, 0.0625, 0.0625, R21 ;  /* 0x2c002c0038377835 */ /* 0x000fe20000000015 */
[----:B------:R-:W-:Y:S01]  /*18e0*/  HADD2 R56, R17, R22 ;  /* 0x0000001611387230 */ /* 0x000fe20000000000 */
[----:B------:R-:W-:Y:S05]  /*18f0*/  @!P2 BRA `(.L_x_13) ;  /* 0x000001500000a947 */ /* 0x000fea0003800000 */
[----:B------:R-:W0:Y:S02]  /*1900*/  LDS.128 R16, [UR4] ;  /* 0x00000004ff107984 */ /* 0x000e240008000c00 */
[-C--:B0-----:R-:W-:Y:S01]  /*1910*/  HFMA2.MMA R58, R42, R16.reuse, RZ ;  /* 0x000000102a3a7235 */ /* 0x081fe200000000ff */
[-C--:B------:R-:W-:Y:S01]  /*1920*/  HFMA2 R59, R46, R16.reuse, RZ.H0_H0 ;  /* 0x000000102e3b7231 */ /* 0x080fe200000400ff */
[----:B------:R-:W-:Y:S01]  /*1930*/  HFMA2.MMA R62, R50, R16, RZ ;  /* 0x00000010323e7235 */ /* 0x000fe200000000ff */
[----:B------:R-:W-:-:S02]  /*1940*/  HFMA2 R16, R54, R16, RZ.H0_H0 ;  /* 0x0000001036107231 */ /* 0x000fc400000400ff */
[-C--:B------:R-:W-:Y:S01]  /*1950*/  HFMA2 R59, R47, R17.reuse, R59 ;  /* 0x000000112f3b7231 */ /* 0x080fe2000000003b */
[-C--:B------:R-:W-:Y:S01]  /*1960*/  HFMA2.MMA R58, R43, R17.reuse, R58 ;  /* 0x000000112b3a7235 */ /* 0x080fe2000000003a */
[----:B------:R-:W-:Y:S01]  /*1970*/  HFMA2 R16, R55, R17, R16 ;  /* 0x0000001137107231 */ /* 0x000fe20000000010 */
[----:B------:R-:W-:Y:S01]  /*1980*/  HFMA2.MMA R62, R51, R17, R62 ;  /* 0x00000011333e7235 */ /* 0x000fe2000000003e */
[----:B------:R-:W-:-:S03]  /*1990*/  HFMA2 R59, R48, R18, R59 ;  /* 0x00000012303b7231 */ /* 0x000fc6000000003b */
[-C--:B------:R-:W-:Y:S01]  /*19a0*/  HFMA2.MMA R58, R44, R18.reuse, R58 ;  /* 0x000000122c3a7235 */ /* 0x080fe2000000003a */
[-C--:B------:R-:W-:Y:S01]  /*19b0*/  HFMA2 R59, R49, R19.reuse, R59 ;  /* 0x00000013313b7231 */ /* 0x080fe2000000003b */
[----:B------:R-:W-:Y:S01]  /*19c0*/  HFMA2.MMA R62, R52, R18, R62 ;  /* 0x00000012343e7235 */ /* 0x000fe2000000003e */
[----:B------:R-:W-:Y:S02]  /*19d0*/  HFMA2 R18, R56, R18, R16 ;  /* 0x0000001238127231 */ /* 0x000fe40000000010 */
[----:B------:R-:W-:Y:S01]  /*19e0*/  HFMA2 R13, R59, R30, R13 ;  /* 0x0000001e3b0d7231 */ /* 0x000fe2000000000d */
[-C--:B------:R-:W-:Y:S01]  /*19f0*/  HFMA2.MMA R16, R45, R19.reuse, R58 ;  /* 0x000000132d107235 */ /* 0x080fe2000000003a */
[----:B------:R-:W-:Y:S01]  /*1a00*/  HFMA2 R18, R57, R19, R18 ;  /* 0x0000001339127231 */ /* 0x000fe20000000012 */
[----:B------:R-:W-:-:S03]  /*1a10*/  HFMA2.MMA R62, R53, R19, R62 ;  /* 0x00000013353e7235 */ /* 0x000fc6000000003e */
[----:B------:R-:W-:Y:S01]  /*1a20*/  HFMA2 R11, R18, R29, R11 ;  /* 0x0000001d120b7231 */ /* 0x000fe2000000000b */
[----:B------:R-:W-:Y:S02]  /*1a30*/  HFMA2.MMA R14, R16, R32, R14 ;  /* 0x00000020100e7235 */ /* 0x000fe4000000000e */
[----:B------:R-:W-:-:S06]  /*1a40*/  HFMA2.MMA R12, R62, R31, R12 ;  /* 0x0000001f3e0c7235 */ /* 0x000fcc000000000c */
.L_x_13:
[----:B------:R-:W-:Y:S05]  /*1a50*/  @!P1 BRA `(.L_x_14) ;  /* 0x000004c000009947 */ /* 0x000fea0003800000 */
[----:B------:R-:W-:Y:S02]  /*1a60*/  PRMT R16, R36, 0x9910, RZ ;  /* 0x0000991024107816 */ /* 0x000fe400000000ff */
[----:B------:R-:W-:Y:S02]  /*1a70*/  ISETP.GE.AND P3, PT, R41, 0x3, PT ;  /* 0x000000032900780c */ /* 0x000fe40003f66270 */
[----:B------:R-:W-:-:S13]  /*1a80*/  ISETP.NE.AND P0, PT, R16, RZ, PT ;  /* 0x000000ff1000720c */ /* 0x000fda0003f05270 */
[----:B------:R-:W-:Y:S05]  /*1a90*/  @!P0 BRA `(.L_x_15) ;  /* 0x0000015000008947 */ /* 0x000fea0003800000 */
[----:B------:R-:W0:Y:S02]  /*1aa0*/  LDS.128 R16, [UR4+0x100] ;  /* 0x00010004ff107984 */ /* 0x000e240008000c00 */
[-C--:B0-----:R-:W-:Y:S01]  /*1ab0*/  HFMA2.MMA R58, R42, R16.reuse, RZ ;  /* 0x000000102a3a7235 */ /* 0x081fe200000000ff */
[-C--:B------:R-:W-:Y:S01]  /*1ac0*/  HFMA2 R59, R46, R16.reuse, RZ.H0_H0 ;  /* 0x000000102e3b7231 */ /* 0x080fe200000400ff */
[----:B------:R-:W-:Y:S01]  /*1ad0*/  HFMA2.MMA R62, R50, R16, RZ ;  /* 0x00000010323e7235 */ /* 0x000fe200000000ff */
[----:B------:R-:W-:Y:S02]  /*1ae0*/  HFMA2 R16, R54, R16, RZ.H0_H0 ;  /* 0x0000001036107231 */ /* 0x000fe400000400ff */
        /* <DEDUP_REMOVED lines=16> */
.L_x_15:
[----:B------:R-:W-:Y:S05]  /*1bf0*/  @!P3 BRA `(.L_x_14) ;  /* 0x000003200000b947 */ /* 0x000fea0003800000 */
[----:B------:R-:W-:Y:S02]  /*1c00*/  PRMT R16, R37, 0x9910, RZ ;  /* 0x0000991025107816 */ /* 0x000fe400000000ff */
[----:B------:R-:W-:Y:S02]  /*1c10*/  PRMT R17, R38, 0x9910, RZ ;  /* 0x0000991026117816 */ /* 0x000fe400000000ff */
[----:B------:R-:W-:Y:S02]  /*1c20*/  ISETP.NE.AND P3, PT, R16, RZ, PT ;  /* 0x000000ff1000720c */ /* 0x000fe40003f65270 */
[----:B------:R-:W-:-:S04]  /*1c30*/  ISETP.NE.AND P0, PT, R17, RZ, PT ;  /* 0x000000ff1100720c */ /* 0x000fc80003f05270 */
[----:B------:R-:W-:-:S07]  /*1c40*/  ISETP.LT.OR P0, PT, R41, 0x4, !P0 ;  /* 0x000000042900780c */ /* 0x000fce0004701670 */
[----:B------:R-:W-:Y:S06]  /*1c50*/  @!P3 BRA `(.L_x_16) ;  /* 0x000001500000b947 */ /* 0x000fec0003800000 */
        /* <DEDUP_REMOVED lines=21> */
.L_x_16:
[----:B------:R-:W-:Y:S05]  /*1db0*/  @P0 BRA `(.L_x_14) ;  /* 0x0000016000000947 */ /* 0x000fea0003800000 */
[----:B------:R-:W0:Y:S01]  /*1dc0*/  LDS.128 R16, [UR4+0x300] ;  /* 0x00030004ff107984 */ /* 0x000e220008000c00 */
[----:B------:R-:W-:Y:S01]  /*1dd0*/  IMAD.MOV.U32 R59, RZ, RZ, R43 ;  /* 0x000000ffff3b7224 */ /* 0x000fe200078e002b */
[-C--:B0-----:R-:W-:Y:S01]  /*1de0*/  HFMA2 R43, R46, R16.reuse, RZ.H0_H0 ;  /* 0x000000102e2b7231 */ /* 0x081fe200000400ff */
[-C--:B------:R-:W-:Y:S02]  /*1df0*/  HFMA2.MMA R42, R42, R16.reuse, RZ ;  /* 0x000000102a2a7235 */ /* 0x080fe400000000ff */
        /* <DEDUP_REMOVED lines=17> */
[----:B------:R-:W-:Y:S02]  /*1f10*/  HFMA2.MMA R0, R46, R31, R0 ;  /* 0x0000001f2e007235 */ /* 0x000fe40000000000 */
.L_x_14:
[----:B------:R-:W-:-:S04]  /*1f20*/  IMAD.MOV.U32 R58, RZ, RZ, 0x4 ;  /* 0x00000004ff3a7424 */ /* 0x000fc800078e00ff */
[----:B------:R-:W-:-:S05]  /*1f30*/  IMAD.WIDE R60, R58, c[0x0][0x18c], R60 ;  /* 0x000063003a3c7a25 */ /* 0x000fca00078e023c */
[----:B------:R-:W2:Y:S02]  /*1f40*/  LDG.E.128.CONSTANT R16, [R60.64] ;  /* 0x000000083c107981 */ /* 0x000ea4000c1e9d00 */
[C---:B--2---:R-:W-:Y:S02]  /*1f50*/  LOP3.LUT R42, R16.reuse, 0xf000f, RZ, 0xc0, !PT ;  /* 0x000f000f102a7812 */ /* 0x044fe400078ec0ff */
[----:B------:R-:W-:Y:S02]  /*1f60*/  LOP3.LUT R43, R16, 0xf000f0, RZ, 0xc0, !PT ;  /* 0x00f000f0102b7812 */ /* 0x000fe400078ec0ff */
[C---:B------:R-:W-:Y:S02]  /*1f70*/  LOP3.LUT R45, R17.reuse, 0xf000f, RZ, 0xc0, !PT ;  /* 0x000f000f112d7812 */ /* 0x040fe400078ec0ff */
[----:B------:R-:W-:Y:S02]  /*1f80*/  SHF.R.U32.HI R16, RZ, 0x8, R16 ;  /* 0x00000008ff107819 */ /* 0x000fe40000011610 */
[----:B------:R-:W-:-:S02]  /*1f90*/  LOP3.LUT R46, R17, 0xf000f0, RZ, 0xc0, !PT ;  /* 0x00f000f0112e7812 */ /* 0x000fc400078ec0ff */
[C---:B------:R-:W-:Y:S02]  /*1fa0*/  LOP3.LUT R47, R18.reuse, 0xf000f, RZ, 0xc0, !PT ;  /* 0x000f000f122f7812 */ /* 0x040fe400078ec0ff */
[----:B------:R-:W-:Y:S02]  /*1fb0*/  LOP3.LUT R48, R18, 0xf000f0, RZ, 0xc0, !PT ;  /* 0x00f000f012307812 */ /* 0x000fe400078ec0ff */
[----:B------:R-:W-:Y:S02]  /*1fc0*/  SHF.R.U32.HI R17, RZ, 0x8, R17 ;  /* 0x00000008ff117819 */ /* 0x000fe40000011611 */
[----:B------:R-:W-:Y:S02]  /*1fd0*/  SHF.R.U32.HI R44, RZ, 0x8, R18 ;  /* 0x00000008ff2c7819 */ /* 0x000fe40000011612 */
[----:B------:R-:W-:Y:S02]  /*1fe0*/  LOP3.LUT R49, R19, 0xf000f, RZ, 0xc0, !PT ;  /* 0x000f000f13317812 */ /* 0x000fe400078ec0ff */
[----:B------:R-:W-:-:S02]  /*1ff0*/  LOP3.LUT R45, R45, 0x64006400, RZ, 0xfc, !PT ;  /* 0x640064002d2d7812 */ /* 0x000fc400078efcff */
[----:B------:R-:W-:Y:S02]  /*2000*/  LOP3.LUT R50, R19, 0xf000f0, RZ, 0xc0, !PT ;  /* 0x00f000f013327812 */ /* 0x000fe400078ec0ff */
[----:B------:R-:W-:Y:S02]  /*2010*/  LOP3.LUT R51, R16, 0xf000f, RZ, 0xc0, !PT ;  /* 0x000f000f10337812 */ /* 0x000fe400078ec0ff */
[----:B------:R-:W-:Y:S02]  /*2020*/  LOP3.LUT R46, R46, 0x64006400, RZ, 0xfc, !PT ;  /* 0x640064002e2e7812 */ /* 0x000fe400078efcff */
[----:B------:R-:W-:Y:S02]  /*2030*/  LOP3.LUT R47, R47, 0x64006400, RZ, 0xfc, !PT ;  /* 0x640064002f2f7812 */ /* 0x000fe400078efcff */
[----:B------:R-:W-:Y:S02]  /*2040*/  LOP3.LUT R52, R16, 0xf000f0, RZ, 0xc0, !PT ;  /* 0x00f000f010347812 */ /* 0x000fe400078ec0ff */
[----:B------:R-:W-:-:S02]  /*2050*/  LOP3.LUT R48, R48, 0x64006400, RZ, 0xfc, !PT ;  /* 0x6400640030307812 */ /* 0x000fc400078efcff */
[----:B------:R-:W-:Y:S02]  /*2060*/  SHF.R.U32.HI R57, RZ, 0x8, R19 ;  /* 0x00000008ff397819 */ /* 0x000fe40000011613 */
[----:B------:R-:W-:Y:S02]  /*2070*/  LOP3.LUT R53, R17, 0xf000f, RZ, 0xc0, !PT ;  /* 0x000f000f11357812 */ /* 0x000fe400078ec0ff */
[C---:B------:R-:W-:Y:S02]  /*2080*/  LOP3.LUT R55, R44.reuse, 0xf000f, RZ, 0xc0, !PT ;  /* 0x000f000f2c377812 */ /* 0x040fe400078ec0ff */
[----:B------:R-:W-:Y:S01]  /*2090*/  LOP3.LUT R56, R44, 0xf000f0, RZ, 0xc0, !PT ;  /* 0x00f000f02c387812 */ /* 0x000fe200078ec0ff */
[----:B------:R-:W-:Y:S01]  /*20a0*/  HADD2 R44, R45, R26 ;  /* 0x0000001a2d2c7230 */ /* 0x000fe20000000000 */
[----:B------:R-:W-:Y:S01]  /*20b0*/  LOP3.LUT R49, R49, 0x64006400, RZ, 0xfc, !PT ;  /* 0x6400640031317812 */ /* 0x000fe200078efcff */
[----:B------:R-:W-:Y:S01]  /*20c0*/  HFMA2 R45, R46, 0.0625, 0.0625, R25 ;  /* 0x2c002c002e2d7831 */ /* 0x000fe20000000019 */
        /* <DEDUP_REMOVED lines=8> */
[----:B------:R-:W-:-:S02]  /*2150*/  LOP3.LUT R17, R57, 0xf000f, RZ, 0xc0, !PT ;  /* 0x000f000f39117812 */ /* 0x000fc400078ec0ff */
[----:B------:R-:W-:Y:S01]  /*2160*/  LOP3.LUT R16, R57, 0xf000f0, RZ, 0xc0, !PT ;  /* 0x00f000f039107812 */ /* 0x000fe200078ec0ff */
[----:B------:R-:W-:Y:S01]  /*2170*/  HFMA2.MMA R50, R51, 1, 1, R28 ;  /* 0x3c003c0033327835 */ /* 0x000fe2000000001c */
[----:B------:R-:W-:Y:S01]  /*2180*/  LOP3.LUT R53, R53, 0x64006400, RZ, 0xfc, !PT ;  /* 0x6400640035357812 */ /* 0x000fe200078efcff */
[--C-:B------:R-:W-:Y:S01]  /*2190*/  HFMA2.MMA R51, R52, 0.0625, 0.0625, R27.reuse ;  /* 0x2c002c0034337835 */ /* 0x100fe2000000001b */
[----:B------:R-:W-:Y:S02]  /*21a0*/  LOP3.LUT R18, R43, 0x64006400, RZ, 0xfc, !PT ;  /* 0x640064002b127812 */ /* 0x000fe400078efcff */
[----:B------:R-:W-:Y:S01]  /*21b0*/  LOP3.LUT R54, R54, 0x64006400, RZ, 0xfc, !PT ;  /* 0x6400640036367812 */ /* 0x000fe200078efcff */
[----:B------:R-:W-:Y:S01]  /*21c0*/  HADD2 R52, R53, R26 ;  /* 0x0000001a35347230 */ /* 0x000fe20000000000 */
[----:B------:R-:W-:Y:S02]  /*21d0*/  LOP3.LUT R55, R55, 0x64006400, RZ, 0xfc, !PT ;  /* 0x6400640037377812 */ /* 0x000fe400078efcff */
[----:B------:R-:W-:Y:S01]  /*21e0*/  LOP3.LUT R56, R56, 0x64006400, RZ, 0xfc, !PT ;  /* 0x6400640038387812 */ /* 0x000fe200078efcff */
[----:B------:R-:W-:Y:S01]  /*21f0*/  HFMA2 R53, R54, 0.0625, 0.0625, R25 ;  /* 0x2c002c0036357831 */ /* 0x000fe20000000019 */
[----:B------:R-:W-:Y:S01]  /*2200*/  LOP3.LUT R19, R42, 0x64006400, RZ, 0xfc, !PT ;  /* 0x640064002a137812 */ /* 0x000fe200078efcff */
[----:B------:R-:W-:Y:S01]  /*2210*/  HFMA2.MMA R43, R18, 0.0625, 0.0625, R27 ;  /* 0x2c002c00122b7835 */ /* 0x000fe2000000001b */
[----:B------:R-:W-:Y:S01]  /*2220*/  LOP3.LUT R17, R17, 0x64006400, RZ, 0xfc, !PT ;  /* 0x6400640011117812 */ /* 0x000fe200078efcff */
[----:B------:R-:W-:Y:S01]  /*2230*/  HFMA2.MMA R54, R55, 1, 1, R24 ;  /* 0x3c003c0037367835 */ /* 0x000fe20000000018 */
[----:B------:R-:W-:Y:S01]  /*2240*/  LOP3.LUT R16, R16, 0x64006400, RZ, 0xfc, !PT ;  /* 0x6400640010107812 */ /* 0x000fe200078efcff */
[----:B------:R-:W-:Y:S01]  /*2250*/  HFMA2.MMA R55, R56, 0.0625, 0.0625, R23 ;  /* 0x2c002c0038377835 */ /* 0x000fe20000000017 */
[----:B------:R-:W-:-:S02]  /*2260*/  HADD2 R42, R19, R28 ;  /* 0x0000001c132a7230 */ /* 0x000fc40000000000 */
[----:B------:R-:W-:Y:S02]  /*2270*/  HADD2 R56, R17, R22 ;  /* 0x0000001611387230 */ /* 0x000fe40000000000 */
[----:B------:R-:W-:Y:S01]  /*2280*/  HFMA2 R57, R16, 0.0625, 0.0625, R21 ;  /* 0x2c002c0010397831 */ /* 0x000fe20000000015 */
        /* <DEDUP_REMOVED lines=10> */
[----:B------:R-:W-:-:S02]  /*2330*/  HFMA2 R17, R52, R18, R16 ;  /* 0x0000001234117231 */ /* 0x000fc40000000010 */
[----:B------:R-:W-:Y:S01]  /*2340*/  HFMA2 R63, R56, R18, R63 ;  /* 0x00000012383f7231 */ /* 0x000fe2000000003f */
[-C--:B------:R-:W-:Y:S01]  /*2350*/  HFMA2.MMA R62, R50, R18.reuse, R62 ;  /* 0x00000012323e7235 */ /* 0x080fe2000000003e */
[-C--:B------:R-:W-:Y:S01]  /*2360*/  HFMA2 R17, R53, R19.reuse, R17 ;  /* 0x0000001335117231 */ /* 0x080fe20000000011 */
[----:B------:R-:W-:Y:S01]  /*2370*/  HFMA2.MMA R59, R54, R18, R59 ;  /* 0x00000012363b7235 */ /* 0x000fe2000000003b */
[----:B------:R-:W-:Y:S02]  /*2380*/  HFMA2 R63, R57, R19, R63 ;  /* 0x00000013393f7231 */ /* 0x000fe4000000003f */
[----:B------:R-:W-:Y:S01]  /*2390*/  HFMA2 R13, R17, R30, R13 ;  /* 0x0000001e110d7231 */ /* 0x000fe2000000000d */
[-C--:B------:R-:W-:Y:S01]  /*23a0*/  HFMA2.MMA R16, R51, R19.reuse, R62 ;  /* 0x0000001333107235 */ /* 0x080fe2000000003e */
[----:B------:R-:W-:Y:S01]  /*23b0*/  HFMA2 R11, R63, R29, R11 ;  /* 0x0000001d3f0b7231 */ /* 0x000fe2000000000b */
[----:B------:R-:W-:-:S04]  /*23c0*/  HFMA2.MMA R59, R55, R19, R59 ;  /* 0x00000013373b7235 */ /* 0x000fc8000000003b */
[----:B------:R-:W-:Y:S02]  /*23d0*/  HFMA2.MMA R14, R16, R32, R14 ;  /* 0x00000020100e7235 */ /* 0x000fe4000000000e */
[----:B------:R-:W-:-:S06]  /*23e0*/  HFMA2.MMA R12, R59, R31, R12 ;  /* 0x0000001f3b0c7235 */ /* 0x000fcc000000000c */
.L_x_17:
        /* <DEDUP_REMOVED lines=26> */
.L_x_19:
        /* <DEDUP_REMOVED lines=28> */
.L_x_20:
        /* <DEDUP_REMOVED lines=23> */
.L_x_18:
        /* <DEDUP_REMOVED lines=76> */
.L_x_21:
        /* <DEDUP_REMOVED lines=26> */
.L_x_23:
        /* <DEDUP_REMOVED lines=28> */
.L_x_24:
        /* <DEDUP_REMOVED lines=23> */
.L_x_22:
        /* <DEDUP_REMOVED lines=76> */
.L_x_25:
        /* <DEDUP_REMOVED lines=26> */
.L_x_27:
        /* <DEDUP_REMOVED lines=28> */
.L_x_28:
        /* <DEDUP_REMOVED lines=23> */
.L_x_26:
[----:B------:R-:W-:Y:S01]  /*3be0*/  UIADD3 UR7, UR7, 0x20, URZ ;  /* 0x0000002007077890 */ /* 0x000fe2000fffe03f */
[----:B------:R-:W-:Y:S01]  /*3bf0*/  IMAD.WIDE R58, R58, c[0x0][0x18c], R60 ;  /* 0x000063003a3a7a25 */ /* 0x000fe200078e023c */
[----:B------:R-:W-:Y:S02]  /*3c00*/  UIADD3 UR4, UR4, 0x40, URZ ;  /* 0x0000004004047890 */ /* 0x000fe4000fffe03f */
[----:B------:R-:W-:Y:S01]  /*3c10*/  UISETP.GE.AND UP0, UPT, UR7, UR5, UPT ;  /* 0x000000050700728c */ /* 0x000fe2000bf06270 */
[----:B------:R-:W-:Y:S02]  /*3c20*/  IMAD.MOV.U32 R60, RZ, RZ, R58 ;  /* 0x000000ffff3c7224 */ /* 0x000fe400078e003a */
[----:B------:R-:W-:-:S03]  /*3c30*/  IMAD.MOV.U32 R61, RZ, RZ, R59 ;  /* 0x000000ffff3d7224 */ /* 0x000fc600078e003b */
[----:B------:R-:W-:-:S13]  /*3c40*/  PLOP3.LUT P0, PT, PT, PT, UP0, 0x80, 0x0 ;  /* 0x000000000000781c */ /* 0x000fda0003f0f008 */
[----:B------:R-:W-:Y:S01]  /*3c50*/  @P0 CALL.REL.NOINC `(.L_x_11) ;  /* 0x0000001000000944 */ /* 0x000fe20003c00000 */
[----:B------:R-:W-:Y:S05]  /*3c60*/  BRA `(.L_x_29) ;  /* 0xffffd5f000007947 */ /* 0x000fea000383ffff */
.L_x_11:
[----:B------:R-:W0:Y:S01]  /*3c70*/  S2R R17, SR_CTAID.Y ;  /* 0x0000000000117919 */ /* 0x000e220000002600 */
[----:B------:R-:W-:Y:S01]  /*3c80*/  HADD2 R14, R14.H0_H0, R14.H1_H1 ;  /* 0x3000000e0e0e7230 */ /* 0x000fe20000000800 */
[----:B------:R-:W-:Y:S01]  /*3c90*/  IMAD.MOV.U32 R16, RZ, RZ, 0x2 ;  /* 0x00000002ff107424 */ /* 0x000fe200078e00ff */
[----:B------:R-:W-:-:S05]  /*3ca0*/  HADD2 R13, R13.H0_H0, R13.H1_H1 ;  /* 0x3000000d0d0d7230 */ /* 0x000fca0000000800 */
[----:B------:R-:W-:Y:S01]  /*3cb0*/  PRMT R14, R14, 0x5410, R13 ;  /* 0x000054100e0e7816 */ /* 0x000fe2000000000d */
[----:B0-----:R-:W-:-:S04]  /*3cc0*/  IMAD.SHL.U32 R17, R17, 0x4, RZ ;  /* 0x0000000411117824 */ /* 0x001fc800078e00ff */
[----:B------:R-:W-:-:S04]  /*3cd0*/  IMAD R17, R17, c[0x0][0x18c], R40 ;  /* 0x0000630011117a24 */ /* 0x000fc800078e0228 */
[----:B------:R-:W-:-:S05]  /*3ce0*/  IMAD.WIDE R18, R17, R16, c[0x0][0x180] ;  /* 0x0000600011127625 */ /* 0x000fca00078e0210 */
[----:B------:R-:W2:Y:S01]  /*3cf0*/  ATOM.E.ADD.F16x2.RN.STRONG.GPU P0, RZ, [R18.64], R14 ;  /* 0x0000000e12ff798a */ /* 0x000ea2000810e9c8 */
[----:B------:R-:W-:Y:S01]  /*3d00*/  HADD2 R17, R12.H0_H0, R12.H1_H1 ;  /* 0x3000000c0c117230 */ /* 0x000fe20000000800 */
[----:B------:R-:W-:Y:S01]  /*3d10*/  BSSY B0, `(.L_x_30) ;  /* 0x0000011000007945 */ /* 0x000fe20003800000 */
[----:B------:R-:W-:-:S05]  /*3d20*/  HADD2 R21, R11.H0_H0, R11.H1_H1 ;  /* 0x3000000b0b157230 */ /* 0x000fca0000000800 */
[----:B------:R-:W-:Y:S01]  /*3d30*/  PRMT R17, R17, 0x5410, R21 ;  /* 0x0000541011117816 */ /* 0x000fe20000000015 */
[----:B--2---:R-:W-:Y:S05]  /*3d40*/  @P0 BRA `(.L_x_31) ;  /* 0x000000d000000947 */ /* 0x004fea0003800000 */
[----:B------:R-:W0:Y:S02]  /*3d50*/  QSPC.E.S P0, RZ, [R18] ;  /* 0x0000000012ff73aa */ /* 0x000e240000000500 */
[----:B0-----:R-:W-:Y:S05]  /*3d60*/  @!P0 BRA `(.L_x_32) ;  /* 0x0000008000008947 */ /* 0x001fea0003800000 */
[----:B------:R-:W-:Y:S02]  /*3d70*/  LOP3.LUT R11, R18, 0xffffff, RZ, 0xc0, !PT ;  /* 0x00ffffff120b7812 */ /* 0x000fe400078ec0ff */
[----:B------:R-:W-:-:S04]  /*3d80*/  PRMT R14, R14, 0x5410, R13 ;  /* 0x000054100e0e7816 */ /* 0x000fc8000000000d */
.L_x_33:
[----:B------:R-:W0:Y:S02]  /*3d90*/  LDS R12, [R11] ;  /* 0x000000000b0c7984 */ /* 0x000e240000000800 */
[----:B0-----:R-:W-:-:S10]  /*3da0*/  HFMA2.MMA R13, R12, 1, 1, R14 ;  /* 0x3c003c000c0d7835 */ /* 0x001fd4000000000e */
[----:B------:R-:W0:Y:S02]  /*3db0*/  ATOMS.CAST.SPIN R13, [R11], R12, R13 ;  /* 0x0000000c0b0d738d */ /* 0x000e24000180000d */
[----:B0-----:R-:W-:-:S13]  /*3dc0*/  ISETP.EQ.U32.AND P0, PT, R13, 0x1, PT ;  /* 0x000000010d00780c */ /* 0x001fda0003f02070 */
[----:B------:R-:W-:Y:S05]  /*3dd0*/  @!P0 BRA `(.L_x_33) ;  /* 0xffffffb000008947 */ /* 0x000fea000383ffff */
[----:B------:R-:W-:Y:S05]  /*3de0*/  BRA `(.L_x_31) ;  /* 0x0000003000007947 */ /* 0x000fea0003800000 */
.L_x_32:
[----:B------:R-:W2:Y:S02]  /*3df0*/  LD.E R11, [R18.64] ;  /* 0x00000008120b7980 */ /* 0x000ea4000c101900 */
[----:B--2---:R-:W-:-:S05]  /*3e00*/  IMAD.IADD R11, R14, 0x1, R11 ;  /* 0x000000010e0b7824 */ /* 0x004fca00078e020b */
[----:B------:R0:W-:Y:S02]  /*3e10*/  ST.E [R18.64], R11 ;  /* 0x0000000b12007985 */ /* 0x0001e4000c101908 */
.L_x_31:
[----:B------:R-:W-:Y:S05]  /*3e20*/  BSYNC B0 ;  /* 0x0000000000007941 */ /* 0x000fea0003800000 */
.L_x_30:
[----:B------:R-:W2:Y:S01]  /*3e30*/  ATOM.E.ADD.F16x2.RN.STRONG.GPU P0, RZ, [R18.64+0x4], R17 ;  /* 0x0000041112ff798a */ /* 0x000ea2000810e9c8 */
[----:B------:R-:W-:Y:S01]  /*3e40*/  BSSY B0, `(.L_x_34) ;  /* 0x0000010000007945 */ /* 0x000fe20003800000 */
[----:B--2---:R-:W-:Y:S05]  /*3e50*/  @P0 BRA `(.L_x_35) ;  /* 0x000000e000000947 */ /* 0x004fea0003800000 */
[----:B------:R-:W1:Y:S02]  /*3e60*/  QSPC.E.S P0, RZ, [R18+0x4] ;  /* 0x0000040012ff73aa */ /* 0x000e640000000500 */
[----:B-1----:R-:W-:Y:S05]  /*3e70*/  @!P0 BRA `(.L_x_36) ;  /* 0x0000009000008947 */ /* 0x002fea0003800000 */
[----:B0-----:R-:W-:Y:S02]  /*3e80*/  IADD3 R11, R18, 0x4, RZ ;  /* 0x00000004120b7810 */ /* 0x001fe40007ffe0ff */
[----:B------:R-:W-:Y:S02]  /*3e90*/  PRMT R17, R17, 0x5410, R21 ;  /* 0x0000541011117816 */ /* 0x000fe40000000015 */
[----:B------:R-:W-:-:S05]  /*3ea0*/  LOP3.LUT R11, R11, 0xffffff, RZ, 0xc0, !PT ;  /* 0x00ffffff0b0b7812 */ /* 0x000fca00078ec0ff */
.L_x_37:
[----:B------:R-:W0:Y:S02]  /*3eb0*/  LDS R12, [R11] ;  /* 0x000000000b0c7984 */ /* 0x000e240000000800 */
[----:B0-----:R-:W-:-:S06]  /*3ec0*/  HADD2 R13, R12, R17 ;  /* 0x000000110c0d7230 */ /* 0x001fcc0000000000 */
[----:B------:R-:W0:Y:S02]  /*3ed0*/  ATOMS.CAST.SPIN R13, [R11], R12, R13 ;  /* 0x0000000c0b0d738d */ /* 0x000e24000180000d */
[----:B0-----:R-:W-:-:S13]  /*3ee0*/  ISETP.EQ.U32.AND P0, PT, R13, 0x1, PT ;  /* 0x000000010d00780c */ /* 0x001fda0003f02070 */
[----:B------:R-:W-:Y:S05]  /*3ef0*/  @!P0 BRA `(.L_x_37) ;  /* 0xffffffb000008947 */ /* 0x000fea000383ffff */
[----:B------:R-:W-:Y:S05]  /*3f00*/  BRA `(.L_x_35) ;  /* 0x0000003000007947 */ /* 0x000fea0003800000 */
.L_x_36:
[----:B0-----:R-:W2:Y:S02]  /*3f10*/  LD.E R11, [R18.64+0x4] ;  /* 0x00000408120b7980 */ /* 0x001ea4000c101900 */
[----:B--2---:R-:W-:-:S05]  /*3f20*/  IMAD.IADD R11, R17, 0x1, R11 ;  /* 0x00000001110b7824 */ /* 0x004fca00078e020b */
[----:B------:R0:W-:Y:S02]  /*3f30*/  ST.E [R18.64+0x4], R11 ;  /* 0x0000040b12007985 */ /* 0x0001e4000c101908 */
.L_x_35:
[----:B------:R-:W-:Y:S05]  /*3f40*/  BSYNC B0 ;  /* 0x0000000000007941 */ /* 0x000fea0003800000 */
.L_x_34:
[----:B------:R-:W-:Y:S05]  /*3f50*/  @!P1 EXIT ;  /* 0x000000000000994d */ /* 0x000fea0003800000 */
[----:B------:R-:W-:Y:S01]  /*3f60*/  HADD2 R10, R10.H0_H0, R10.H1_H1 ;  /* 0x3000000a0a0a7230 */ /* 0x000fe20000000800 */
[----:B0-----:R-:W-:Y:S01]  /*3f70*/  IMAD.WIDE R18, R16, c[0x0][0x18c], R18 ;  /* 0x0000630010127a25 */ /* 0x001fe200078e0212 */
[----:B------:R-:W-:-:S05]  /*3f80*/  HADD2 R9, R9.H0_H0, R9.H1_H1 ;  /* 0x3000000909097230 */ /* 0x000fca0000000800 */
[----:B------:R-:W-:-:S05]  /*3f90*/  PRMT R10, R10, 0x5410, R9 ;  /* 0x000054100a0a7816 */ /* 0x000fca0000000009 */
        /* <DEDUP_REMOVED lines=10> */
.L_x_41:
[----:B------:R-:W0:Y:S02]  /*4040*/  LDS R8, [R7] ;  /* 0x0000000007087984 */ /* 0x000e240000000800 */
[----:B0-----:R-:W-:-:S10]  /*4050*/  HFMA2.MMA R9, R8, 1, 1, R10 ;  /* 0x3c003c0008097835 */ /* 0x001fd4000000000a */
[----:B------:R-:W0:Y:S02]  /*4060*/  ATOMS.CAST.SPIN R9, [R7], R8, R9 ;  /* 0x000000080709738d */ /* 0x000e240001800009 */
[----:B0-----:R-:W-:-:S13]  /*4070*/  ISETP.EQ.U32.AND P0, PT, R9, 0x1, PT ;  /* 0x000000010900780c */ /* 0x001fda0003f02070 */
[----:B------:R-:W-:Y:S05]  /*4080*/  @!P0 BRA `(.L_x_41) ;  /* 0xffffffb000008947 */ /* 0x000fea000383ffff */
[----:B------:R-:W-:Y:S05]  /*4090*/  BRA `(.L_x_39) ;  /* 0x0000003000007947 */ /* 0x000fea0003800000 */
.L_x_40:
[----:B------:R-:W2:Y:S02]  /*40a0*/  LD.E R7, [R18.64] ;  /* 0x0000000812077980 */ /* 0x000ea4000c101900 */
[----:B--2---:R-:W-:-:S05]  /*40b0*/  IMAD.IADD R7, R10, 0x1, R7 ;  /* 0x000000010a077824 */ /* 0x004fca00078e0207 */
[----:B------:R0:W-:Y:S02]  /*40c0*/  ST.E [R18.64], R7 ;  /* 0x0000000712007985 */ /* 0x0001e4000c101908 */
.L_x_39:
[----:B------:R-:W-:Y:S05]  /*40d0*/  BSYNC B0 ;  /* 0x0000000000007941 */ /* 0x000fea0003800000 */
.L_x_38:
        /* <DEDUP_REMOVED lines=8> */
.L_x_45:
[----:B------:R-:W0:Y:S02]  /*4160*/  LDS R8, [R7] ;  /* 0x0000000007087984 */ /* 0x000e240000000800 */
[----:B0-----:R-:W-:-:S06]  /*4170*/  HADD2 R9, R8, R11 ;  /* 0x0000000b08097230 */ /* 0x001fcc0000000000 */
[----:B------:R-:W0:Y:S02]  /*4180*/  ATOMS.CAST.SPIN R9, [R7], R8, R9 ;  /* 0x000000080709738d */ /* 0x000e240001800009 */
[----:B0-----:R-:W-:-:S13]  /*4190*/  ISETP.EQ.U32.AND P0, PT, R9, 0x1, PT ;  /* 0x000000010900780c */ /* 0x001fda0003f02070 */
[----:B------:R-:W-:Y:S05]  /*41a0*/  @!P0 BRA `(.L_x_45) ;  /* 0xffffffb000008947 */ /* 0x000fea000383ffff */
[----:B------:R-:W-:Y:S05]  /*41b0*/  BRA `(.L_x_43) ;  /* 0x0000003000007947 */ /* 0x000fea0003800000 */
.L_x_44:
[----:B0-----:R-:W2:Y:S02]  /*41c0*/  LD.E R7, [R18.64+0x4] ;  /* 0x0000040812077980 */ /* 0x001ea4000c101900 */
[----:B--2---:R-:W-:-:S05]  /*41d0*/  IMAD.IADD R7, R11, 0x1, R7 ;  /* 0x000000010b077824 */ /* 0x004fca00078e0207 */
[----:B------:R0:W-:Y:S02]  /*41e0*/  ST.E [R18.64+0x4], R7 ;  /* 0x0000040712007985 */ /* 0x0001e4000c101908 */
.L_x_43:
[----:B------:R-:W-:Y:S05]  /*41f0*/  BSYNC B0 ;  /* 0x0000000000007941 */ /* 0x000fea0003800000 */
.L_x_42:
[----:B------:R-:W-:-:S13]  /*4200*/  ISETP.NE.AND P0, PT, R41, 0x2, PT ;  /* 0x000000022900780c */ /* 0x000fda0003f05270 */
        /* <DEDUP_REMOVED lines=15> */
.L_x_49:
[----:B------:R-:W0:Y:S02]  /*4300*/  LDS R6, [R4] ;  /* 0x0000000004067984 */ /* 0x000e240000000800 */
[----:B0-----:R-:W-:-:S10]  /*4310*/  HFMA2.MMA R7, R6, 1, 1, R15 ;  /* 0x3c003c0006077835 */ /* 0x001fd4000000000f */
[----:B------:R-:W0:Y:S02]  /*4320*/  ATOMS.CAST.SPIN R7, [R4], R6, R7 ;  /* 0x000000060407738d */ /* 0x000e240001800007 */
[----:B0-----:R-:W-:-:S13]  /*4330*/  ISETP.EQ.U32.AND P0, PT, R7, 0x1, PT ;  /* 0x000000010700780c */ /* 0x001fda0003f02070 */
[----:B------:R-:W-:Y:S05]  /*4340*/  @!P0 BRA `(.L_x_49) ;  /* 0xffffffb000008947 */ /* 0x000fea000383ffff */
[----:B------:R-:W-:Y:S05]  /*4350*/  BRA `(.L_x_47) ;  /* 0x0000003000007947 */ /* 0x000fea0003800000 */
.L_x_48:
[----:B------:R-:W2:Y:S02]  /*4360*/  LD.E R4, [R18.64] ;  /* 0x0000000812047980 */ /* 0x000ea4000c101900 */
[----:B--2---:R-:W-:-:S05]  /*4370*/  IMAD.IADD R5, R15, 0x1, R4 ;  /* 0x000000010f057824 */ /* 0x004fca00078e0204 */
[----:B------:R0:W-:Y:S02]  /*4380*/  ST.E [R18.64], R5 ;  /* 0x0000000512007985 */ /* 0x0001e4000c101908 */
.L_x_47:
[----:B------:R-:W-:Y:S05]  /*4390*/  BSYNC B0 ;  /* 0x0000000000007941 */ /* 0x000fea0003800000 */
.L_x_46:
[----:B------:R-:W2:Y:S01]  /*43a0*/  ATOM.E.ADD.F16x2.RN.STRONG.GPU P0, RZ, [R18.64+0x4], R8 ;  /* 0x0000040812ff798a */ /* 0x000ea2000810e9c8 */
[----:B------:R-:W-:Y:S01]  /*43b0*/  BSSY B0, `(.L_x_50) ;  /* 0x0000010000007945 */ /* 0x000fe20003800000 */
[----:B--2---:R-:W-:Y:S05]  /*43c0*/  @P0 BRA `(.L_x_51) ;  /* 0x000000e000000947 */ /* 0x004fea0003800000 */
[----:B------:R-:W1:Y:S02]  /*43d0*/  QSPC.E.S P0, RZ, [R18+0x4] ;  /* 0x0000040012ff73aa */ /* 0x000e640000000500 */
[----:B-1----:R-:W-:Y:S05]  /*43e0*/  @!P0 BRA `(.L_x_52) ;  /* 0x0000009000008947 */ /* 0x002fea0003800000 */
[----:B------:R-:W-:Y:S02]  /*43f0*/  IADD3 R4, R18, 0x4, RZ ;  /* 0x0000000412047810 */ /* 0x000fe40007ffe0ff */
[----:B------:R-:W-:Y:S02]  /*4400*/  PRMT R8, R8, 0x5410, R9 ;  /* 0x0000541008087816 */ /* 0x000fe40000000009 */
[----:B------:R-:W-:-:S05]  /*4410*/  LOP3.LUT R4, R4, 0xffffff, RZ, 0xc0, !PT ;  /* 0x00ffffff04047812 */ /* 0x000fca00078ec0ff */
.L_x_53:
[----:B------:R-:W1:Y:S02]  /*4420*/  LDS R6, [R4] ;  /* 0x0000000004067984 */ /* 0x000e640000000800 */
[----:B-1----:R-:W-:-:S06]  /*4430*/  HADD2 R7, R6, R8 ;  /* 0x0000000806077230 */ /* 0x002fcc0000000000 */
[----:B------:R-:W1:Y:S02]  /*4440*/  ATOMS.CAST.SPIN R7, [R4], R6, R7 ;  /* 0x000000060407738d */ /* 0x000e640001800007 */
[----:B-1----:R-:W-:-:S13]  /*4450*/  ISETP.EQ.U32.AND P0, PT, R7, 0x1, PT ;  /* 0x000000010700780c */ /* 0x002fda0003f02070 */
[----:B------:R-:W-:Y:S05]  /*4460*/  @!P0 BRA `(.L_x_53) ;  /* 0xffffffb000008947 */ /* 0x000fea000383ffff */
[----:B------:R-:W-:Y:S05]  /*4470*/  BRA `(.L_x_51) ;  /* 0x0000003000007947 */ /* 0x000fea0003800000 */
.L_x_52:
[----:B------:R-:W2:Y:S02]  /*4480*/  LD.E R4, [R18.64+0x4] ;  /* 0x0000040812047980 */ /* 0x000ea4000c101900 */
[----:B0-2---:R-:W-:-:S05]  /*4490*/  IMAD.IADD R5, R8, 0x1, R4 ;  /* 0x0000000108057824 */ /* 0x005fca00078e0204 */
[----:B------:R0:W-:Y:S02]  /*44a0*/  ST.E [R18.64+0x4], R5 ;  /* 0x0000040512007985 */ /* 0x0001e4000c101908 */
.L_x_51:
[----:B------:R-:W-:Y:S05]  /*44b0*/  BSYNC B0 ;  /* 0x0000000000007941 */ /* 0x000fea0003800000 */
.L_x_50:
[----:B------:R-:W-:-:S13]  /*44c0*/  ISETP.GE.AND P0, PT, R41, 0x4, PT ;  /* 0x000000042900780c */ /* 0x000fda0003f06270 */
[----:B------:R-:W-:Y:S05]  /*44d0*/  @!P0 EXIT ;  /* 0x000000000000894d */ /* 0x000fea0003800000 */
[----:B------:R-:W-:Y:S01]  /*44e0*/  HADD2 R3, R3.H0_H0, R3.H1_H1 ;  /* 0x3000000303037230 */ /* 0x000fe20000000800 */
[----:B------:R-:W-:Y:S01]  /*44f0*/  IMAD.WIDE R16, R16, c[0x0][0x18c], R18 ;  /* 0x0000630010107a25 */ /* 0x000fe200078e0212 */
        /* <DEDUP_REMOVED lines=8> */
[----:B------:R-:W1:Y:S02]  /*4580*/  QSPC.E.S P0, RZ, [R16] ;  /* 0x0000000010ff73aa */ /* 0x000e640000000500 */
[----:B-1----:R-:W-:Y:S05]  /*4590*/  @!P0 BRA `(.L_x_56) ;  /* 0x0000008000008947 */ /* 0x002fea0003800000 */
[----:B------:R-:W-:Y:S02]  /*45a0*/  LOP3.LUT R0, R16, 0xffffff, RZ, 0xc0, !PT ;  /* 0x00ffffff10007812 */ /* 0x000fe400078ec0ff */
[----:B0-----:R-:W-:-:S04]  /*45b0*/  PRMT R5, R3, 0x5410, R2 ;  /* 0x0000541003057816 */ /* 0x001fc80000000002 */
.L_x_57:
[----:B------:R-:W0:Y:S02]  /*45c0*/  LDS R2, [R0] ;  /* 0x0000000000027984 */ /* 0x000e240000000800 */
[----:B0-----:R-:W-:-:S10]  /*45d0*/  HFMA2.MMA R3, R2, 1, 1, R5 ;  /* 0x3c003c0002037835 */ /* 0x001fd40000000005 */
[----:B------:R-:W0:Y:S02]  /*45e0*/  ATOMS.CAST.SPIN R3, [R0], R2, R3 ;  /* 0x000000020003738d */ /* 0x000e240001800003 */
[----:B0-----:R-:W-:-:S13]  /*45f0*/  ISETP.EQ.U32.AND P0, PT, R3, 0x1, PT ;  /* 0x000000010300780c */ /* 0x001fda0003f02070 */
[----:B------:R-:W-:Y:S05]  /*4600*/  @!P0 BRA `(.L_x_57) ;  /* 0xffffffb000008947 */ /* 0x000fea000383ffff */
[----:B------:R-:W-:Y:S05]  /*4610*/  BRA `(.L_x_55) ;  /* 0x0000003000007947 */ /* 0x000fea0003800000 */
.L_x_56:
[----:B------:R-:W2:Y:S02]  /*4620*/  LD.E R0, [R16.64] ;  /* 0x0000000810007980 */ /* 0x000ea4000c101900 */
[----:B--2---:R-:W-:-:S05]  /*4630*/  IMAD.IADD R3, R3, 0x1, R0 ;  /* 0x0000000103037824 */ /* 0x004fca00078e0200 */
[----:B------:R1:W-:Y:S02]  /*4640*/  ST.E [R16.64], R3 ;  /* 0x0000000310007985 */ /* 0x0003e4000c101908 */
.L_x_55:
[----:B------:R-:W-:Y:S05]  /*4650*/  BSYNC B0 ;  /* 0x0000000000007941 */ /* 0x000fea0003800000 */
.L_x_54:
[----:B------:R-:W2:Y:S02]  /*4660*/  ATOM.E.ADD.F16x2.RN.STRONG.GPU P0, RZ, [R16.64+0x4], R4 ;  /* 0x0000040410ff798a */ /* 0x000ea4000810e9c8 */
[----:B--2---:R-:W-:Y:S05]  /*4670*/  @P0 EXIT ;  /* 0x000000000000094d */ /* 0x004fea0003800000 */
[----:B------:R-:W2:Y:S02]  /*4680*/  QSPC.E.S P0, RZ, [R16+0x4] ;  /* 0x0000040010ff73aa */ /* 0x000ea40000000500 */
[----:B--2---:R-:W-:Y:S05]  /*4690*/  @!P0 BRA `(.L_x_58) ;  /* 0x0000009000008947 */ /* 0x004fea0003800000 */
[----:B-1----:R-:W-:Y:S02]  /*46a0*/  IADD3 R16, R16, 0x4, RZ ;  /* 0x0000000410107810 */ /* 0x002fe40007ffe0ff */
[----:B------:R-:W-:Y:S02]  /*46b0*/  PRMT R4, R4, 0x5410, R20 ;  /* 0x0000541004047816 */ /* 0x000fe40000000014 */
[----:B------:R-:W-:-:S05]  /*46c0*/  LOP3.LUT R16, R16, 0xffffff, RZ, 0xc0, !PT ;  /* 0x00ffffff10107812 */ /* 0x000fca00078ec0ff */
.L_x_59:
[----:B------:R-:W1:Y:S02]  /*46d0*/  LDS R2, [R16] ;  /* 0x0000000010027984 */ /* 0x000e640000000800 */
[----:B-1----:R-:W-:-:S06]  /*46e0*/  HADD2 R3, R2, R4 ;  /* 0x0000000402037230 */ /* 0x002fcc0000000000 */
[----:B------:R-:W1:Y:S02]  /*46f0*/  ATOMS.CAST.SPIN R3, [R16], R2, R3 ;  /* 0x000000021003738d */ /* 0x000e640001800003 */
[----:B-1----:R-:W-:-:S13]  /*4700*/  ISETP.EQ.U32.AND P0, PT, R3, 0x1, PT ;  /* 0x000000010300780c */ /* 0x002fda0003f02070 */
[----:B------:R-:W-:Y:S05]  /*4710*/  @!P0 BRA `(.L_x_59) ;  /* 0xffffffb000008947 */ /* 0x000fea000383ffff */
[----:B------:R-:W-:Y:S05]  /*4720*/  EXIT ;  /* 0x000000000000794d */ /* 0x000fea0003800000 */
.L_x_58:
[----:B------:R-:W2:Y:S02]  /*4730*/  LD.E R0, [R16.64+0x4] ;  /* 0x0000040810007980 */ /* 0x000ea4000c101900 */
[----:B-12---:R-:W-:-:S05]  /*4740*/  IMAD.IADD R3, R4, 0x1, R0 ;  /* 0x0000000104037824 */ /* 0x006fca00078e0200 */
[----:B------:R-:W-:Y:S01]  /*4750*/  ST.E [R16.64+0x4], R3 ;  /* 0x0000040310007985 */ /* 0x000fe2000c101908 */
[----:B------:R-:W-:Y:S05]  /*4760*/  EXIT ;  /* 0x000000000000794d */ /* 0x000fea0003800000 */
.L_x_60:
[----:B------:R-:W-:-:S00]  /*4770*/  BRA `(.L_x_60) ;  /* 0xfffffff000007947 */ /* 0x000fc0000383ffff */
[----:B------:R-:W-:-:S00]  /*4780*/  NOP ;  /* 0x0000000000007918 */ /* 0x000fc00000000000 */
[----:B------:R-:W-:-:S00]  /*4790*/  NOP ;  /* 0x0000000000007918 */ /* 0x000fc00000000000 */
[----:B------:R-:W-:-:S00]  /*47a0*/  NOP ;  /* 0x0000000000007918 */ /* 0x000fc00000000000 */
[----:B------:R-:W-:-:S00]  /*47b0*/  NOP ;  /* 0x0000000000007918 */ /* 0x000fc00000000000 */
[----:B------:R-:W-:-:S00]  /*47c0*/  NOP ;  /* 0x0000000000007918 */ /* 0x000fc00000000000 */
[----:B------:R-:W-:-:S00]  /*47d0*/  NOP ;  /* 0x0000000000007918 */ /* 0x000fc00000000000 */
[----:B------:R-:W-:-:S00]  /*47e0*/  NOP ;  /* 0x0000000000007918 */ /* 0x000fc00000000000 */
[----:B------:R-:W-:-:S00]  /*47f0*/  NOP ;  /* 0x0000000000007918 */ /* 0x000fc00000000000 */
.L_x_158:


//--------------------- .text._Z28gemm_half_q_half_gptq_kernelILi3ELb1ELb0EEvPK6__halfPKjS4_S2_PS0_iiiiiPKtibS2_i --------------------------
	.section	.text._Z28gemm_half_q_half_gptq_kernelILi3ELb1ELb0EEvPK6__halfPKjS4_S2_PS0_iiiiiPKtibS2_i,"ax",@progbits
	.sectioninfo	@"SHI_REGISTERS=60"
	.align	128
        .global         _Z28gemm_half_q_half_gptq_kernelILi3ELb1ELb0EEvPK6__halfPKjS4_S2_PS0_iiiiiPKtibS2_i
        .type           _Z28gemm_half_q_half_gptq_kernelILi3ELb1ELb0EEvPK6__halfPKjS4_S2_PS0_iiiiiPKtibS2_i,@function
        .size           _Z28gemm_half_q_half_gptq_kernelILi3ELb1ELb0EEvPK6__halfPKjS4_S2_PS0_iiiiiPKtibS2_i,(.L_x_159 - _Z28gemm_half_q_half_gptq_kernelILi3ELb1ELb0EEvPK6__halfPKjS4_S2_PS0_iiiiiPKtibS2_i)
        .other          _Z28gemm_half_q_half_gptq_kernelILi3ELb1ELb0EEvPK6__halfPKjS4_S2_PS0_iiiiiPKtibS2_i,@"STO_CUDA_ENTRY STV_DEFAULT"
_Z28gemm_half_q_half_gptq_kernelILi3ELb1ELb0EEvPK6__halfPKjS4_S2_PS0_iiiiiPKtibS2_i:
.text._Z28gemm_half_q_half_gptq_kernelILi3ELb1ELb0EEvPK6__halfPKjS4_S2_PS0_iiiiiPKtibS2_i:
        /* <DEDUP_REMOVED lines=17> */
[----:B--2---:R-:W-:-:S09]  /*0110*/  PRMT R8, R35, 0x7610, R8 ;  /* 0x0000761023087816 */ /* 0x004fd20000000008 */
[----:B------:R-:W-:Y:S05]  /*0120*/  @!P1 BRA `(.L_x_61) ;  /* 0x000000e000009947 */ /* 0x000fea0003800000 */
[----:B01-3--:R-:W-:Y:S01]  /*0130*/  IMAD.MOV.U32 R4, RZ, RZ, c[0x0][0x1b8] ;  /* 0x00006e00ff047624 */ /* 0x00bfe200078e00ff */
[----:B------:R-:W-:-:S03]  /*0140*/  ISETP.NE.AND P0, PT, R36, 0x2, PT ;  /* 0x000000022400780c */ /* 0x000fc60003f05270 */
[----:B------:R-:W-:Y:S01]  /*0150*/  IMAD.SHL.U32 R7, R4, 0x2, RZ ;  /* 0x0000000204077824 */ /* 0x000fe200078e00ff */
[----:B------:R-:W-:-:S04]  /*0160*/  SHF.R.S32.HI R3, RZ, 0x1f, R4 ;  /* 0x0000001fff037819 */ /* 0x000fc80000011404 */
[----:B------:R-:W-:Y:S02]  /*0170*/  SHF.L.U64.HI R3, R4, 0x1, R3 ;  /* 0x0000000104037819 */ /* 0x000fe40000010203 */
[----:B------:R-:W-:-:S04]  /*0180*/  IADD3 R4, P2, R7, c[0x0][0x1b0], RZ ;  /* 0x00006c0007047a10 */ /* 0x000fc80007f5e0ff */
[----:B------:R-:W-:Y:S02]  /*0190*/  IADD3.X R5, R3, c[0x0][0x1b4], RZ, P2, !PT ;  /* 0x00006d0003057a10 */ /* 0x000fe400017fe4ff */
[----:B------:R-:W-:-:S03]  /*01a0*/  @P0 IADD3 R6, P2, R4, R7, RZ ;  /* 0x0000000704060210 */ /* 0x000fc60007f5e0ff */
[----:B------:R-:W2:Y:S02]  /*01b0*/  LDG.E.U16 R32, [R4.64] ;  /* 0x0000000a04207981 */ /* 0x000ea4000c1e1500 */
[----:B------:R-:W-:-:S05]  /*01c0*/  @P0 IMAD.X R7, R5, 0x1, R3, P2 ;  /* 0x0000000105070824 */ /* 0x000fca00010e0603 */
[----:B------:R-:W3:Y:S01]  /*01d0*/  @P0 LDG.E.U16 R33, [R6.64] ;  /* 0x0000000a06210981 */ /* 0x000ee2000c1e1500 */
[----:B--2---:R-:W-:-:S04]  /*01e0*/  LOP3.LUT R8, R32, R35, RZ, 0xfc, !PT ;  /* 0x0000002320087212 */ /* 0x004fc800078efcff */
[----:B---3--:R-:W-:-:S04]  /*01f0*/  @P0 LOP3.LUT R3, R33, R8, RZ, 0xfc, !PT ;  /* 0x0000000821030212 */ /* 0x008fc800078efcff */
[----:B------:R-:W-:-:S04]  /*0200*/  @P0 PRMT R8, R3, 0x7610, R8 ;  /* 0x0000761003080816 */ /* 0x000fc80000000008 */
.L_x_61:
        /* <DEDUP_REMOVED lines=24> */
[----:B------:R-:W-:Y:S02]  /*0390*/  IMAD R5, R4, 0x3, RZ ;  /* 0x0000000304057824 */ /* 0x000fe400078e02ff */
        /* <DEDUP_REMOVED lines=9> */
.L_x_66:
        /* <DEDUP_REMOVED lines=17> */
.L_x_65:
        /* <DEDUP_REMOVED lines=17> */
.L_x_64:
[----:B------:R-:W-:Y:S01]  /*0650*/  IMAD R6, R0, c[0x0][0x190], RZ ;  /* 0x0000640000067a24 */ /* 0x000fe200078e02ff */
[----:B------:R-:W-:Y:S01]  /*0660*/  ISETP.GT.AND P2, PT, R36, 0x3, PT ;  /* 0x000000032400780c */ /* 0x000fe20003f44270 */
[----:B------:R-:W-:Y:S02]  /*0670*/  IMAD.SHL.U32 R12, R2, 0x2, RZ ;  /* 0x00000002020c7824 */ /* 0x000fe400078e00ff */
[----:B------:R-:W-:Y:S02]  /*0680*/  IMAD R6, R6, 0x3, RZ ;  /* 0x0000000306067824 */ /* 0x000fe400078e02ff */
        /* <DEDUP_REMOVED lines=9> */
.L_x_68:
        /* <DEDUP_REMOVED lines=17> */
.L_x_67:
[----:B------:R-:W-:-:S05]  /*0830*/  IMAD.IADD R6, R36, 0x1, -R13 ;  /* 0x0000000124067824 */ /* 0x000fca00078e0a0d */
[----:B------:R-:W-:-:S13]  /*0840*/  ISETP.GT.AND P2, PT, R6, 0x1, PT ;  /* 0x000000010600780c */ /* 0x000fda0003f44270 */
[----:B------:R-:W-:Y:S01]  /*0850*/  @P2 PLOP3.LUT P0, PT, PT, PT, PT, 0x8, 0x0 ;  /* 0x000000000000281c */ /* 0x000fe20003f0e170 */
[----:B------:R-:W-:Y:S01]  /*0860*/  @P2 IMAD.MOV.U32 R9, RZ, RZ, c[0x0][0x190] ;  /* 0x00006400ff092624 */ /* 0x000fe200078e00ff */
[----:B------:R-:W-:Y:S01]  /*0870*/  @P2 IADD3 R13, R13, 0x2, RZ ;  /* 0x000000020d0d2810 */ /* 0x000fe20007ffe0ff */
[----:B------:R0:W2:Y:S02]  /*0880*/  @P2 LDG.E.U16.CONSTANT R11, [R4.64] ;  /* 0x0000000a040b2981 */ /* 0x0000a4000c1e9500 */
[----:B------:R-:W-:-:S08]  /*0890*/  @P2 IMAD.WIDE R6, R9, 0x2, R4 ;  /* 0x0000000209062825 */ /* 0x000fd000078e0204 */
[----:B------:R-:W-:Y:S01]  /*08a0*/  ISETP.LT.OR P0, PT, R13, R36, P0 ;  /* 0x000000240d00720c */ /* 0x000fe20000701670 */
[----:B0-----:R-:W-:Y:S01]  /*08b0*/  @P2 IMAD.WIDE R4, R9, 0x2, R6 ;  /* 0x0000000209042825 */ /* 0x001fe200078e0206 */
[----:B------:R-:W3:Y:S11]  /*08c0*/  @P2 LDG.E.U16.CONSTANT R13, [R6.64] ;  /* 0x0000000a060d2981 */ /* 0x000ef6000c1e9500 */
[----:B------:R-:W4:Y:S04]  /*08d0*/  @P0 LDG.E.U16.CONSTANT R9, [R4.64] ;  /* 0x0000000a04090981 */ /* 0x000f28000c1e9500 */
[----:B--2---:R-:W-:Y:S04]  /*08e0*/  @P2 STS.U16 [R12], R11 ;  /* 0x0000000b0c002388 */ /* 0x004fe80000000400 */
[----:B---3--:R0:W-:Y:S02]  /*08f0*/  @P2 STS.U16 [R12+0x100], R13 ;  /* 0x0001000d0c002388 */ /* 0x0081e40000000400 */
[----:B0-----:R-:W-:-:S05]  /*0900*/  @P2 IADD3 R12, R12, 0x200, RZ ;  /* 0x000002000c0c2810 */ /* 0x001fca0007ffe0ff */
[----:B----4-:R0:W-:Y:S02]  /*0910*/  @P0 STS.U16 [R12], R9 ;  /* 0x000000090c000388 */ /* 0x0101e40000000400 */
.L_x_63:
[----:B------:R-:W-:Y:S05]  /*0920*/  BSYNC B0 ;  /* 0x0000000000007941 */ /* 0x000fea0003800000 */
.L_x_62:
        /* <DEDUP_REMOVED lines=17> */
.L_x_71:
        /* <DEDUP_REMOVED lines=11> */
.L_x_70:
[----:B------:R-:W-:-:S05]  /*0af0*/  IMAD.IADD R0, R36, 0x1, -R11 ;  /* 0x0000000124007824 */ /* 0x000fca00078e0a0b */
[----:B------:R-:W-:-:S13]  /*0b00*/  ISETP.GT.AND P2, PT, R0, 0x1, PT ;  /* 0x000000010000780c */ /* 0x000fda0003f44270 */
[----:B------:R-:W-:Y:S01]  /*0b10*/  @P2 PLOP3.LUT P0, PT, PT, PT, PT, 0x8, 0x0 ;  /* 0x000000000000281c */ /* 0x000fe20003f0e170 */
[----:B01----:R-:W-:Y:S01]  /*0b20*/  @P2 IMAD.WIDE R4, R13, c[0x0][0x18c], R2 ;  /* 0x000063000d042a25 */ /* 0x003fe200078e0202 */
[----:B------:R-:W-:Y:S01]  /*0b30*/  @P2 IADD3 R11, R11, 0x2, RZ ;  /* 0x000000020b0b2810 */ /* 0x000fe20007ffe0ff */
[----:B------:R0:W-:Y:S04]  /*0b40*/  @P2 STG.E.64 [R2.64], RZ ;  /* 0x000000ff02002986 */ /* 0x0001e8000c101b0a */
[----:B------:R1:W-:Y:S06]  /*0b50*/  @P2 STG.E.64 [R4.64], RZ ;  /* 0x000000ff04002986 */ /* 0x0003ec000c101b0a */
[----:B------:R-:W-:Y:S01]  /*0b60*/  ISETP.LT.OR P0, PT, R11, R36, P0 ;  /* 0x000000240b00720c */ /* 0x000fe20000701670 */
[----:B0-----:R-:W-:-:S12]  /*0b70*/  @P2 IMAD.WIDE R2, R13, c[0x0][0x18c], R4 ;  /* 0x000063000d022a25 */ /* 0x001fd800078e0204 */
[----:B------:R1:W-:Y:S02]  /*0b80*/  @P0 STG.E.64 [R2.64], RZ ;  /* 0x000000ff02000986 */ /* 0x0003e4000c101b0a */
.L_x_69:
        /* <DEDUP_REMOVED lines=41> */
[----:B------:R-:W-:Y:S01]  /*0e20*/  LOP3.LUT R31, R31, 0x10, RZ, 0xc0, !PT ;  /* 0x000000101f1f7812 */ /* 0x000fe200078ec0ff */
[----:B------:R-:W-:Y:S01]  /*0e30*/  UISETP.GE.AND UP0, UPT, UR8, UR5, UPT ;  /* 0x000000050800728c */ /* 0x000fe2000bf06270 */
[----:B------:R-:W-:Y:S01]  /*0e40*/  I2F.F16 R6, -0x40 ;  /* 0xffffffc000067906 */ /* 0x000fe20000200c00 */
[----:B------:R-:W-:Y:S01]  /*0e50*/  CS2R R10, SRZ ;  /* 0x00000000000a7805 */ /* 0x000fe2000001ff00 */
[----:B------:R-:W-:-:S03]  /*0e60*/  IMAD.MOV.U32 R12, RZ, RZ, RZ ;  /* 0x000000ffff0c7224 */ /* 0x000fc600078e00ff */
[----:B------:R-:W-:Y:S02]  /*0e70*/  PLOP3.LUT P0, PT, PT, PT, UP0, 0x80, 0x0 ;  /* 0x000000000000781c */ /* 0x000fe40003f0f008 */
[----:B--2---:R-:W-:-:S04]  /*0e80*/  SHF.R.U32.HI R0, RZ, R31, R2 ;  /* 0x0000001fff007219 */ /* 0x004fc80000011602 */
[--C-:B------:R-:W-:Y:S02]  /*0e90*/  SHF.R.U32.HI R2, RZ, 0x4, R0.reuse ;  /* 0x00000004ff027819 */ /* 0x100fe40000011600 */
[----:B------:R-:W-:Y:S02]  /*0ea0*/  LOP3.LUT R13, R0, 0xf, RZ, 0xc0, !PT ;  /* 0x0000000f000d7812 */ /* 0x000fe400078ec0ff */
[----:B------:R-:W-:Y:S02]  /*0eb0*/  LOP3.LUT R14, R2, 0xf, RZ, 0xc0, !PT ;  /* 0x0000000f020e7812 */ /* 0x000fe400078ec0ff */
[--C-:B------:R-:W-:Y:S02]  /*0ec0*/  SHF.R.U32.HI R2, RZ, 0x8, R0.reuse ;  /* 0x00000008ff027819 */ /* 0x100fe40000011600 */
[----:B------:R-:W-:Y:S02]  /*0ed0*/  SHF.R.U32.HI R0, RZ, 0xc, R0 ;  /* 0x0000000cff007819 */ /* 0x000fe40000011600 */
[----:B------:R-:W-:-:S02]  /*0ee0*/  LOP3.LUT R15, R2, 0xf, RZ, 0xc0, !PT ;  /* 0x0000000f020f7812 */ /* 0x000fc400078ec0ff */
[----:B------:R-:W-:Y:S01]  /*0ef0*/  LOP3.LUT R16, R0, 0xf, RZ, 0xc0, !PT ;  /* 0x0000000f00107812 */ /* 0x000fe200078ec0ff */
[----:B------:R-:W-:Y:S01]  /*0f00*/  IMAD.MOV.U32 R0, RZ, RZ, RZ ;  /* 0x000000ffff007224 */ /* 0x000fe200078e00ff */
[----:B------:R-:W-:Y:S02]  /*0f10*/  IADD3 R3, R13, 0x1, RZ ;  /* 0x000000010d037810 */ /* 0x000fe40007ffe0ff */
[----:B------:R-:W-:Y:S02]  /*0f20*/  IADD3 R7, R15, 0x1, RZ ;  /* 0x000000010f077810 */ /* 0x000fe40007ffe0ff */
[----:B0-----:R-:W-:Y:S02]  /*0f30*/  IADD3 R4, R14, 0x1, RZ ;  /* 0x000000010e047810 */ /* 0x001fe40007ffe0ff */
[----:B------:R-:W-:Y:S01]  /*0f40*/  IADD3 R8, R16, 0x1, RZ ;  /* 0x0000000110087810 */ /* 0x000fe20007ffe0ff */
[----:B------:R-:W0:Y:S01]  /*0f50*/  I2F.F16 R3, R3 ;  /* 0x0000000300037306 */ /* 0x000e220000200c00 */
[----:B------:R-:W-:-:S02]  /*0f60*/  IADD3 R14, R14, 0xe401, RZ ;  /* 0x0000e4010e0e7810 */ /* 0x000fc40007ffe0ff */
[----:B------:R-:W-:Y:S02]  /*0f70*/  IADD3 R13, R13, 0xe401, RZ ;  /* 0x0000e4010d0d7810 */ /* 0x000fe40007ffe0ff */
[----:B------:R-:W-:Y:S02]  /*0f80*/  IADD3 R15, R15, 0xe401, RZ ;  /* 0x0000e4010f0f7810 */ /* 0x000fe40007ffe0ff */
[----:B------:R-:W-:Y:S01]  /*0f90*/  IADD3 R16, R16, 0xe401, RZ ;  /* 0x0000e40110107810 */ /* 0x000fe20007ffe0ff */
[----:B------:R-:W1:Y:S01]  /*0fa0*/  I2F.F16 R5, R4 ;  /* 0x0000000400057306 */ /* 0x000e620000200c00 */
[----:B------:R-:W-:Y:S02]  /*0fb0*/  PRMT R22, R14, 0x5410, R14 ;  /* 0x000054100e167816 */ /* 0x000fe4000000000e */
[C-C-:B---3--:R-:W-:Y:S02]  /*0fc0*/  PRMT R27, R17.reuse, 0x5410, R17.reuse ;  /* 0x00005410111b7816 */ /* 0x148fe40000000011 */
[----:B------:R-:W-:-:S02]  /*0fd0*/  PRMT R28, R17, 0x7632, R17 ;  /* 0x00007632111c7816 */ /* 0x000fc40000000011 */
[C-C-:B----4-:R-:W-:Y:S01]  /*0fe0*/  PRMT R25, R18.reuse, 0x5410, R18.reuse ;  /* 0x0000541012197816 */ /* 0x150fe20000000012 */
[----:B------:R-:W2:Y:S01]  /*0ff0*/  I2F.F16 R7, R7 ;  /* 0x0000000700077306 */ /* 0x000ea20000200c00 */
[C---:B0-----:R-:W-:Y:S01]  /*1000*/  HADD2 R23, R6.reuse.H0_H0, -R3.H0_H0 ;  /* 0xa000000306177230 */ /* 0x041fe20000000800 */
[----:B------:R-:W-:Y:S01]  /*1010*/  CS2R R2, SRZ ;  /* 0x0000000000027805 */ /* 0x000fe2000001ff00 */
[----:B------:R-:W-:Y:S02]  /*1020*/  PRMT R26, R18, 0x7632, R18 ;  /* 0x00007632121a7816 */ /* 0x000fe40000000012 */
[----:B------:R-:W-:Y:S02]  /*1030*/  PRMT R24, R13, 0x5410, R13 ;  /* 0x000054100d187816 */ /* 0x000fe4000000000d */
[----:B------:R-:W-:Y:S01]  /*1040*/  PRMT R20, R15, 0x5410, R15 ;  /* 0x000054100f147816 */ /* 0x000fe2000000000f */
[----:B------:R-:W0:Y:S01]  /*1050*/  I2F.F16 R9, R8 ;  /* 0x0000000800097306 */ /* 0x000e220000200c00 */
[C---:B-1----:R-:W-:Y:S01]  /*1060*/  HADD2 R21, R6.reuse.H0_H0, -R5.H0_H0 ;  /* 0xa000000506157230 */ /* 0x042fe20000000800 */
[----:B------:R-:W-:Y:S01]  /*1070*/  CS2R R4, SRZ ;  /* 0x0000000000047805 */ /* 0x000fe2000001ff00 */
[----:B------:R-:W-:Y:S01]  /*1080*/  PRMT R14, R16, 0x5410, R16 ;  /* 0x00005410100e7816 */ /* 0x000fe20000000010 */
[----:B--2---:R-:W-:-:S02]  /*1090*/  HADD2 R19, R6.H0_H0, -R7.H0_H0 ;  /* 0xa000000706137230 */ /* 0x004fc40000000800 */
[----:B0-----:R-:W-:Y:S01]  /*10a0*/  HADD2 R37, R6.H0_H0, -R9.H0_H0 ;  /* 0xa000000906257230 */ /* 0x001fe20000000800 */
[----:B------:R-:W-:Y:S01]  /*10b0*/  CS2R R6, SRZ ;  /* 0x0000000000067805 */ /* 0x000fe2000001ff00 */
[----:B------:R-:W-:Y:S01]  /*10c0*/  CS2R R8, SRZ ;  /* 0x0000000000087805 */ /* 0x000fe2000001ff00 */
[----:B------:R-:W-:Y:S05]  /*10d0*/  @P0 BRA `(.L_x_72) ;  /* 0x0000245000000947 */ /* 0x000fea0003800000 */
[----:B------:R-:W-:Y:S01]  /*10e0*/  USHF.R.S32.HI UR4, URZ, 0x1f, UR8 ;  /* 0x0000001f3f047899 */ /* 0x000fe20008011408 */
[----:B------:R-:W-:Y:S01]  /*10f0*/  IMAD.MOV.U32 R15, RZ, RZ, R19 ;  /* 0x000000ffff0f7224 */ /* 0x000fe200078e0013 */
[----:B------:R-:W-:Y:S01]  /*1100*/  ULDC UR6, c[0x0][0x18c] ;  /* 0x0000630000067ab9 */ /* 0x000fe20000000800 */
[----:B------:R-:W-:Y:S01]  /*1110*/  IMAD.MOV.U32 R13, RZ, RZ, R37 ;  /* 0x000000ffff0d7224 */ /* 0x000fe200078e0025 */
        /* <DEDUP_REMOVED lines=10> */
[----:B------:R-:W-:Y:S01]  /*11c0*/  LEA.HI.X R55, R55, c[0x0][0x16c], R0, 0x2, P0 ;  /* 0x00005b0037377a11 */ /* 0x000fe200000f1400 */
[----:B------:R-:W-:-:S03]  /*11d0*/  IMAD.MOV.U32 R0, RZ, RZ, RZ ;  /* 0x000000ffff007224 */ /* 0x000fc600078e00ff */
[----:B------:R-:W-:Y:S02]  /*11e0*/  UMOV UR7, UR6 ;  /* 0x0000000600077c82 */ /* 0x000fe40008000000 */
.L_x_86:
        /* <DEDUP_REMOVED lines=10> */
[----:B------:R-:W-:Y:S02]  /*1290*/  SHF.R.U32.HI R18, RZ, 0x8, R18 ;  /* 0x00000008ff127819 */ /* 0x000fe40000011612 */
[----:B------:R-:W-:Y:S02]  /*12a0*/  SHF.R.U32.HI R16, RZ, 0x8, R16 ;  /* 0x00000008ff107819 */ /* 0x000fe40000011610 */
[----:B------:R-:W-:Y:S02]  /*12b0*/  SHF.R.U32.HI R17, RZ, 0x8, R17 ;  /* 0x00000008ff117819 */ /* 0x000fe40000011611 */
[C---:B------:R-:W-:Y:S02]  /*12c0*/  LOP3.LUT R49, R19.reuse, 0xf000f, RZ, 0xc0, !PT ;  /* 0x000f000f13317812 */ /* 0x040fe400078ec0ff */
[----:B------:R-:W-:-:S02]  /*12d0*/  LOP3.LUT R50, R19, 0xf000f0, RZ, 0xc0, !PT ;  /* 0x00f000f013327812 */ /* 0x000fc400078ec0ff */
[----:B------:R-:W-:Y:S02]  /*12e0*/  SHF.R.U32.HI R51, RZ, 0x8, R19 ;  /* 0x00000008ff337819 */ /* 0x000fe40000011613 */
        /* <DEDUP_REMOVED lines=31> */
[----:B------:R-:W-:Y:S01]  /*14e0*/  UMOV UR7, UR6 ;  /* 0x0000000600077c82 */ /* 0x000fe20008000000 */
[----:B--2---:R-:W-:-:S04]  /*14f0*/  SHF.R.U32.HI R13, RZ, R31, R14 ;  /* 0x0000001fff0d7219 */ /* 0x004fc8000001160e */
[----:B------:R-:W-:Y:S02]  /*1500*/  LOP3.LUT R20, R13, 0xf, RZ, 0xc0, !PT ;  /* 0x0000000f0d147812 */ /* 0x000fe400078ec0ff */
[--C-:B------:R-:W-:Y:S02]  /*1510*/  SHF.R.U32.HI R21, RZ, 0x4, R13.reuse ;  /* 0x00000004ff157819 */ /* 0x100fe4000001160d */
        /* <DEDUP_REMOVED lines=13> */
[C-C-:B---3--:R-:W-:Y:S01]  /*15f0*/  PRMT R27, R28.reuse, 0x5410, R28.reuse ;  /* 0x000054101c1b7816 */ /* 0x148fe2000000001c */
[----:B------:R1:W2:Y:S01]  /*1600*/  I2F.F16 R21, R24 ;  /* 0x0000001800157306 */ /* 0x0002a20000200c00 */
[----:B------:R-:W-:-:S07]  /*1610*/  PRMT R28, R28, 0x7632, R28 ;  /* 0x000076321c1c7816 */ /* 0x000fce000000001c */
[----:B------:R3:W5:Y:S01]  /*1620*/  I2F.F16 R15, R17 ;  /* 0x00000011000f7306 */ /* 0x0007620000200c00 */
[----:B-1----:R-:W-:Y:S01]  /*1630*/  PRMT R24, R20, 0x5410, R20 ;  /* 0x0000541014187816 */ /* 0x002fe20000000014 */
[----:B0-----:R-:W-:-:S06]  /*1640*/  HADD2 R23, R52.H0_H0, -R23.H0_H0 ;  /* 0xa000001734177230 */ /* 0x001fcc0000000800 */
[----:B------:R4:W0:Y:S01]  /*1650*/  I2F.F16 R13, R25 ;  /* 0x00000019000d7306 */ /* 0x0008220000200c00 */
[----:B---3--:R-:W-:Y:S01]  /*1660*/  IADD3 R17, R22, 0xe401, RZ ;  /* 0x0000e40116117810 */ /* 0x008fe20007ffe0ff */
[C---:B--2---:R-:W-:Y:S01]  /*1670*/  HADD2 R21, R52.reuse.H0_H0, -R21.H0_H0 ;  /* 0xa000001534157230 */ /* 0x044fe20000000800 */
[----:B------:R-:W-:Y:S02]  /*1680*/  PRMT R22, R14, 0x5410, R14 ;  /* 0x000054100e167816 */ /* 0x000fe4000000000e */
[----:B------:R-:W-:Y:S02]  /*1690*/  PRMT R20, R17, 0x5410, R17 ;  /* 0x0000541011147816 */ /* 0x000fe40000000011 */
[----:B------:R-:W-:Y:S01]  /*16a0*/  PRMT R14, R16, 0x5410, R16 ;  /* 0x00005410100e7816 */ /* 0x000fe20000000010 */
[C---:B-----5:R-:W-:Y:S01]  /*16b0*/  HADD2 R15, R52.reuse.H0_H0, -R15.H0_H0 ;  /* 0xa000000f340f7230 */ /* 0x060fe20000000800 */
[C-C-:B----4-:R-:W-:Y:S02]  /*16c0*/  PRMT R25, R26.reuse, 0x5410, R26.reuse ;  /* 0x000054101a197816 */ /* 0x150fe4000000001a */
[----:B------:R-:W-:Y:S01]  /*16d0*/  PRMT R26, R26, 0x7632, R26 ;  /* 0x000076321a1a7816 */ /* 0x000fe2000000001a */
[----:B0-----:R-:W-:-:S02]  /*16e0*/  HADD2 R13, R52.H0_H0, -R13.H0_H0 ;  /* 0xa000000d340d7230 */ /* 0x001fc40000000800 */
.L_x_73:
[----:B------:R-:W-:Y:S01]  /*16f0*/  LOP3.LUT R17, R47, 0x64006400, RZ, 0xfc, !PT ;  /* 0x640064002f117812 */ /* 0x000fe200078efcff */
[----:B------:R-:W-:Y:S01]  /*1700*/  HFMA2.MMA R37, R37, 1, 1, R24 ;  /* 0x3c003c0025257835 */ /* 0x000fe20000000018 */
[----:B------:R-:W-:Y:S01]  /*1710*/  LOP3.LUT R16, R48, 0x64006400, RZ, 0xfc, !PT ;  /* 0x6400640030107812 */ /* 0x000fe200078efcff */
[----:B------:R-:W-:Y:S01]  /*1720*/  HFMA2.MMA R38, R38, 0.0625, 0.0625, R23 ;  /* 0x2c002c0026267835 */ /* 0x000fe20000000017 */
        /* <DEDUP_REMOVED lines=12> */
[----:B------:R-:W-:-:S02]  /*17f0*/  HADD2 R43, R51, R22 ;  /* 0x00000016332b7230 */ /* 0x000fc40000000000 */
[----:B------:R-:W-:Y:S02]  /*1800*/  HFMA2 R44, R52, 0.0625, 0.0625, R21 ;  /* 0x2c002c00342c7831 */ /* 0x000fe40000000015 */
[----:B------:R-:W-:Y:S02]  /*1810*/  HADD2 R39, R17, R24 ;  /* 0x0000001811277230 */ /* 0x000fe40000000000 */
[----:B------:R-:W-:Y:S02]  /*1820*/  HFMA2 R40, R16, 0.0625, 0.0625, R23 ;  /* 0x2c002c0010287831 */ /* 0x000fe40000000017 */
[----:B------:R-:W-:Y:S02]  /*1830*/  HADD2 R47, R47, R20 ;  /* 0x000000142f2f7230 */ /* 0x000fe40000000000 */
[----:B------:R-:W-:Y:S02]  /*1840*/  HFMA2 R48, R48, 0.0625, 0.0625, R15 ;  /* 0x2c002c0030307831 */ /* 0x000fe4000000000f */
[----:B------:R-:W-:-:S02]  /*1850*/  HADD2 R51, R19, R14 ;  /* 0x0000000e13337230 */ /* 0x000fc40000000000 */
[----:B------:R-:W-:Y:S01]  /*1860*/  HFMA2 R52, R18, 0.0625, 0.0625, R13 ;  /* 0x2c002c0012347831 */ /* 0x000fe2000000000d */
[----:B------:R-:W-:Y:S05]  /*1870*/  @!P2 BRA `(.L_x_74) ;  /* 0x000001500000a947 */ /* 0x000fea0003800000 */
[----:B------:R-:W0:Y:S02]  /*1880*/  LDS.128 R16, [UR4] ;  /* 0x00000004ff107984 */ /* 0x000e240008000c00 */
[-C--:B0-----:R-:W-:Y:S01]  /*1890*/  HFMA2.MMA R53, R37, R16.reuse, RZ ;  /* 0x0000001025357235 */ /* 0x081fe200000000ff */
[-C--:B------:R-:W-:Y:S02]  /*18a0*/  HFMA2 R56, R41, R16.reuse, RZ.H0_H0 ;  /* 0x0000001029387231 */ /* 0x080fe400000400ff */
[----:B------:R-:W-:Y:S01]  /*18b0*/  HFMA2 R57, R45, R16, RZ.H0_H0 ;  /* 0x000000102d397231 */ /* 0x000fe200000400ff */
[----:B------:R-:W-:Y:S01]  /*18c0*/  HFMA2.MMA R16, R49, R16, RZ ;  /* 0x0000001031107235 */ /* 0x000fe200000000ff */
[-C--:B------:R-:W-:Y:S01]  /*18d0*/  HFMA2 R56, R42, R17.reuse, R56 ;  /* 0x000000112a387231 */ /* 0x080fe20000000038 */
[----:B------:R-:W-:Y:S01]  /*18e0*/  HFMA2.MMA R53, R38, R17, R53 ;  /* 0x0000001126357235 */ /* 0x000fe20000000035 */
[----:B------:R-:W-:-:S02]  /*18f0*/  HFMA2 R57, R46, R17, R57 ;  /* 0x000000112e397231 */ /* 0x000fc40000000039 */
[----:B------:R-:W-:-:S03]  /*1900*/  HFMA2 R56, R43, R18, R56 ;  /* 0x000000122b387231 */ /* 0x000fc60000000038 */
[-C--:B------:R-:W-:Y:S02]  /*1910*/  HFMA2.MMA R53, R39, R18.reuse, R53 ;  /* 0x0000001227357235 */ /* 0x080fe40000000035 */
[----:B------:R-:W-:Y:S01]  /*1920*/  HFMA2 R16, R50, R17, R16 ;  /* 0x0000001132107231 */ /* 0x000fe20000000010 */
[----:B------:R-:W-:Y:S02]  /*1930*/  HFMA2.MMA R57, R47, R18, R57 ;  /* 0x000000122f397235 */ /* 0x000fe40000000039 */
[-C--:B------:R-:W-:Y:S02]  /*1940*/  HFMA2.MMA R56, R44, R19.reuse, R56 ;  /* 0x000000132c387235 */ /* 0x080fe40000000038 */
[----:B------:R-:W-:Y:S02]  /*1950*/  HFMA2.MMA R53, R40, R19, R53 ;  /* 0x0000001328357235 */ /* 0x000fe40000000035 */
[----:B------:R-:W-:-:S04]  /*1960*/  HFMA2.MMA R16, R51, R18, R16 ;  /* 0x0000001233107235 */ /* 0x000fc80000000010 */
[----:B------:R-:W-:Y:S01]  /*1970*/  HFMA2 R57, R48, R19, R57 ;  /* 0x0000001330397231 */ /* 0x000fe20000000039 */
[----:B------:R-:W-:Y:S01]  /*1980*/  HFMA2.MMA R12, R53, R27, R12 ;  /* 0x0000001b350c7235 */ /* 0x000fe2000000000c */
[----:B------:R-:W-:-:S04]  /*1990*/  HFMA2 R11, R56, R28, R11 ;  /* 0x0000001c380b7231 */ /* 0x000fc8000000000b */
[----:B------:R-:W-:Y:S01]  /*19a0*/  HFMA2 R16, R52, R19, R16 ;  /* 0x0000001334107231 */ /* 0x000fe20000000010 */
[----:B------:R-:W-:-:S03]  /*19b0*/  HFMA2.MMA R10, R57, R25, R10 ;  /* 0x00000019390a7235 */ /* 0x000fc6000000000a */
[----:B------:R-:W-:-:S03]  /*19c0*/  HFMA2 R9, R16, R26, R9 ;  /* 0x0000001a10097231 */ /* 0x000fc60000000009 */
.L_x_74:
        /* <DEDUP_REMOVED lines=9> */
[-C--:B------:R-:W-:Y:S02]  /*1a60*/  HFMA2 R56, R41, R16.reuse, RZ.H0_H0 ;  /* 0x0000001029387231 */ /* 0x080fe400000400ff */
[----:B------:R-:W-:Y:S01]  /*1a70*/  HFMA2 R57, R45, R16, RZ.H0_H0 ;  /* 0x000000102d397231 */ /* 0x000fe200000400ff */
[----:B------:R-:W-:Y:S01]  /*1a80*/  HFMA2.MMA R16, R49, R16, RZ ;  /* 0x0000001031107235 */ /* 0x000fe200000000ff */
[-C--:B------:R-:W-:Y:S01]  /*1a90*/  HFMA2 R56, R42, R17.reuse, R56 ;  /* 0x000000112a387231 */ /* 0x080fe20000000038 */
[----:B------:R-:W-:Y:S01]  /*1aa0*/  HFMA2.MMA R53, R38, R17, R53 ;  /* 0x0000001126357235 */ /* 0x000fe20000000035 */
[----:B------:R-:W-:Y:S02]  /*1ab0*/  HFMA2 R57, R46, R17, R57 ;  /* 0x000000112e397231 */ /* 0x000fe40000000039 */
        /* <DEDUP_REMOVED lines=13> */
.L_x_76:
        /* <DEDUP_REMOVED lines=22> */
[----:B------:R-:W-:Y:S02]  /*1cf0*/  HFMA2.MMA R2, R41, R25, R2 ;  /* 0x0000001929027235 */ /* 0x000fe40000000002 */
.L_x_75:
[----:B------:R-:W-:-:S04]  /*1d00*/  IMAD.MOV.U32 R37, RZ, RZ, 0x4 ;  /* 0x00000004ff257424 */ /* 0x000fc800078e00ff */
[----:B------:R-:W-:-:S05]  /*1d10*/  IMAD.WIDE R54, R37, c[0x0][0x18c], R54 ;  /* 0x0000630025367a25 */ /* 0x000fca00078e0236 */
[----:B------:R-:W2:Y:S02]  /*1d20*/  LDG.E.128.CONSTANT R16, [R54.64] ;  /* 0x0000000a36107981 */ /* 0x000ea4000c1e9d00 */
[C---:B--2---:R-:W-:Y:S02]  /*1d30*/  LOP3.LUT R39, R16.reuse, 0xf000f, RZ, 0xc0, !PT ;  /* 0x000f000f10277812 */ /* 0x044fe400078ec0ff */
[----:B------:R-:W-:Y:S02]  /*1d40*/  LOP3.LUT R40, R16, 0xf000f0, RZ, 0xc0, !PT ;  /* 0x00f000f010287812 */ /* 0x000fe400078ec0ff */
[----:B------:R-:W-:Y:S02]  /*1d50*/  SHF.R.U32.HI R16, RZ, 0x8, R16 ;  /* 0x00000008ff107819 */ /* 0x000fe40000011610 */
[C---:B------:R-:W-:Y:S02]  /*1d60*/  LOP3.LUT R43, R18.reuse, 0xf000f, RZ, 0xc0, !PT ;  /* 0x000f000f122b7812 */ /* 0x040fe400078ec0ff */
[----:B------:R-:W-:-:S02]  /*1d70*/  LOP3.LUT R44, R18, 0xf000f0, RZ, 0xc0, !PT ;  /* 0x00f000f0122c7812 */ /* 0x000fc400078ec0ff */
[----:B------:R-:W-:Y:S02]  /*1d80*/  SHF.R.U32.HI R18, RZ, 0x8, R18 ;  /* 0x00000008ff127819 */ /* 0x000fe40000011612 */
[C---:B------:R-:W-:Y:S02]  /*1d90*/  LOP3.LUT R45, R19.reuse, 0xf000f, RZ, 0xc0, !PT ;  /* 0x000f000f132d7812 */ /* 0x040fe400078ec0ff */
[----:B------:R-:W-:Y:S02]  /*1da0*/  LOP3.LUT R46, R19, 0xf000f0, RZ, 0xc0, !PT ;  /* 0x00f000f0132e7812 */ /* 0x000fe400078ec0ff */
[C---:B------:R-:W-:Y:S02]  /*1db0*/  LOP3.LUT R41, R17.reuse, 0xf000f, RZ, 0xc0, !PT ;  /* 0x000f000f11297812 */ /* 0x040fe400078ec0ff */
[----:B------:R-:W-:Y:S02]  /*1dc0*/  LOP3.LUT R42, R17, 0xf000f0, RZ, 0xc0, !PT ;  /* 0x00f000f0112a7812 */ /* 0x000fe400078ec0ff */
[----:B------:R-:W-:-:S02]  /*1dd0*/  SHF.R.U32.HI R19, RZ, 0x8, R19 ;  /* 0x00000008ff137819 */ /* 0x000fc40000011613 */
[----:B------:R-:W-:Y:S02]  /*1de0*/  SHF.R.U32.HI R17, RZ, 0x8, R17 ;  /* 0x00000008ff117819 */ /* 0x000fe40000011611 */
[C---:B------:R-:W-:Y:S02]  /*1df0*/  LOP3.LUT R47, R16.reuse, 0xf000f, RZ, 0xc0, !PT ;  /* 0x000f000f102f7812 */ /* 0x040fe400078ec0ff */
[----:B------:R-:W-:Y:S02]  /*1e00*/  LOP3.LUT R48, R16, 0xf000f0, RZ, 0xc0, !PT ;  /* 0x00f000f010307812 */ /* 0x000fe400078ec0ff */
[----:B------:R-:W-:Y:S02]  /*1e10*/  LOP3.LUT R16, R18, 0xf000f, RZ, 0xc0, !PT ;  /* 0x000f000f12107812 */ /* 0x000fe400078ec0ff */
        /* <DEDUP_REMOVED lines=11> */
[----:B------:R-:W-:Y:S01]  /*1ed0*/  LOP3.LUT R16, R38, 0x64006400, RZ, 0xfc, !PT ;  /* 0x6400640026107812 */ /* 0x000fe200078efcff */
[----:B------:R-:W-:Y:S01]  /*1ee0*/  HADD2 R38, R39, R24 ;  /* 0x0000001827267230 */ /* 0x000fe20000000000 */
[----:B------:R-:W-:Y:S01]  /*1ef0*/  LOP3.LUT R45, R45, 0x64006400, RZ, 0xfc, !PT ;  /* 0x640064002d2d7812 */ /* 0x000fe200078efcff */
[----:B------:R-:W-:Y:S01]  /*1f00*/  HFMA2.MMA R39, R40, 0.0625, 0.0625, R23 ;  /* 0x2c002c0028277835 */ /* 0x000fe20000000017 */
        /* <DEDUP_REMOVED lines=16> */
[----:B------:R-:W-:-:S02]  /*2010*/  HADD2 R48, R49, R22 ;  /* 0x0000001631307230 */ /* 0x000fc40000000000 */
[----:B------:R-:W-:Y:S01]  /*2020*/  HFMA2 R49, R50, 0.0625, 0.0625, R21 ;  /* 0x2c002c0032317831 */ /* 0x000fe20000000015 */
[----:B------:R-:W-:Y:S01]  /*2030*/  HFMA2.MMA R50, R19, 1, 1, R20 ;  /* 0x3c003c0013327835 */ /* 0x000fe20000000014 */
[----:B------:R-:W-:Y:S01]  /*2040*/  HADD2 R52, R17, R14 ;  /* 0x0000000e11347230 */ /* 0x000fe20000000000 */
[----:B------:R-:W-:Y:S01]  /*2050*/  HFMA2.MMA R51, R18, 0.0625, 0.0625, R15 ;  /* 0x2c002c0012337835 */ /* 0x000fe2000000000f */
[----:B------:R-:W-:Y:S01]  /*2060*/  HFMA2 R53, R16, 0.0625, 0.0625, R13 ;  /* 0x2c002c0010357831 */ /* 0x000fe2000000000d */
[----:B------:R-:W-:Y:S05]  /*2070*/  @!P2 BRA `(.L_x_77) ;  /* 0x000001500000a947 */ /* 0x000fea0003800000 */
[----:B------:R-:W0:Y:S02]  /*2080*/  LDS.128 R16, [UR4+0x10] ;  /* 0x00001004ff107984 */ /* 0x000e240008000c00 */
[----:B0-----:R-:W-:Y:S01]  /*2090*/  HFMA2.MMA R56, R38, R16, RZ ;  /* 0x0000001026387235 */ /* 0x001fe200000000ff */
[----:B------:R-:W-:-:S04]  /*20a0*/  HFMA2 R57, R40, R16, RZ.H0_H0 ;  /* 0x0000001028397231 */ /* 0x000fc800000400ff */
[----:B------:R-:W-:-:S05]  /*20b0*/  HFMA2 R57, R41, R17, R57 ;  /* 0x0000001129397231 */ /* 0x000fca0000000039 */
[----:B------:R-:W-:-:S06]  /*20c0*/  HFMA2 R56, R39, R17, R56 ;  /* 0x0000001127387231 */ /* 0x000fcc0000000038 */
[----:B------:R-:W-:-:S06]  /*20d0*/  HFMA2.MMA R56, R46, R18, R56 ;  /* 0x000000122e387235 */ /* 0x000fcc0000000038 */
[----:B------:R-:W-:-:S06]  /*20e0*/  HFMA2.MMA R56, R47, R19, R56 ;  /* 0x000000132f387235 */ /* 0x000fcc0000000038 */
[----:B------:R-:W-:Y:S01]  /*20f0*/  HFMA2.MMA R12, R56, R27, R12 ;  /* 0x0000001b380c7235 */ /* 0x000fe2000000000c */
[----:B------:R-:W-:Y:S01]  /*2100*/  HFMA2 R56, R48, R18, R57 ;  /* 0x0000001230387231 */ /* 0x000fe20000000039 */
[----:B------:R-:W-:Y:S01]  /*2110*/  HFMA2.MMA R57, R42, R16, RZ ;  /* 0x000000102a397235 */ /* 0x000fe200000000ff */
[----:B------:R-:W-:Y:S02]  /*2120*/  HFMA2 R16, R44, R16, RZ.H0_H0 ;  /* 0x000000102c107231 */ /* 0x000fe400000400ff */
[----:B------:R-:W-:-:S03]  /*2130*/  HFMA2 R56, R49, R19, R56 ;  /* 0x0000001331387231 */ /* 0x000fc60000000038 */
[-C--:B------:R-:W-:Y:S01]  /*2140*/  HFMA2.MMA R57, R43, R17.reuse, R57 ;  /* 0x000000112b397235 */ /* 0x080fe20000000039 */
[----:B------:R-:W-:Y:S01]  /*2150*/  HFMA2 R11, R56, R28, R11 ;  /* 0x0000001c380b7231 */ /* 0x000fe2000000000b */
[----:B------:R-:W-:-:S08]  /*2160*/  HFMA2.MMA R16, R45, R17, R16 ;  /* 0x000000112d107235 */ /* 0x000fd00000000010 */
[-C--:B------:R-:W-:Y:S02]  /*2170*/  HFMA2 R57, R50, R18.reuse, R57 ;  /* 0x0000001232397231 */ /* 0x080fe40000000039 */
[----:B------:R-:W-:-:S04]  /*2180*/  HFMA2 R16, R52, R18, R16 ;  /* 0x0000001234107231 */ /* 0x000fc80000000010 */
[-C--:B------:R-:W-:Y:S02]  /*2190*/  HFMA2.MMA R57, R51, R19.reuse, R57 ;  /* 0x0000001333397235 */ /* 0x080fe40000000039 */
[----:B------:R-:W-:-:S04]  /*21a0*/  HFMA2.MMA R16, R53, R19, R16 ;  /* 0x0000001335107235 */ /* 0x000fc80000000010 */
[----:B------:R-:W-:-:S06]  /*21b0*/  HFMA2.MMA R10, R57, R25, R10 ;  /* 0x00000019390a7235 */ /* 0x000fcc000000000a */
[----:B------:R-:W-:Y:S02]  /*21c0*/  HFMA2 R9, R16, R26, R9 ;  /* 0x0000001a10097231 */ /* 0x000fe40000000009 */
.L_x_77:
        /* <DEDUP_REMOVED lines=28> */
.L_x_79:
[----:B------:R-:W-:Y:S05]  /*2390*/  @P0 BRA `(.L_x_78) ;  /* 0x0000015000000947 */ /* 0x000fea0003800000 */
        /* <DEDUP_REMOVED lines=21> */
.L_x_78:
        /* <DEDUP_REMOVED lines=76> */
.L_x_80:
        /* <DEDUP_REMOVED lines=28> */
.L_x_82:
        /* <DEDUP_REMOVED lines=22> */
.L_x_81:
        /* <DEDUP_REMOVED lines=76> */
.L_x_83:
        /* <DEDUP_REMOVED lines=28> */
.L_x_85:
        /* <DEDUP_REMOVED lines=22> */
.L_x_84:
[----:B------:R-:W-:Y:S01]  /*34b0*/  UIADD3 UR8, UR8, 0x20, URZ ;  /* 0x0000002008087890 */ /* 0x000fe2000fffe03f */
[----:B------:R-:W-:Y:S01]  /*34c0*/  IMAD.WIDE R54, R37, c[0x0][0x18c], R54 ;  /* 0x0000630025367a25 */ /* 0x000fe200078e0236 */
[----:B------:R-:W-:Y:S02]  /*34d0*/  UIADD3 UR4, UR4, 0x40, URZ ;  /* 0x0000004004047890 */ /* 0x000fe4000fffe03f */
[----:B------:R-:W-:Y:S02]  /*34e0*/  UISETP.GE.AND UP0, UPT, UR8, UR5, UPT ;  /* 0x000000050800728c */ /* 0x000fe4000bf06270 */
[----:B------:R-:W-:-:S04]  /*34f0*/  UIADD3 UR6, UR6, 0x20, URZ ;  /* 0x0000002006067890 */ /* 0x000fc8000fffe03f */
[----:B------:R-:W-:-:S13]  /*3500*/  PLOP3.LUT P0, PT, PT, PT, UP0, 0x80, 0x0 ;  /* 0x000000000000781c */ /* 0x000fda0003f0f008 */
[----:B------:R-:W-:Y:S01]  /*3510*/  @P0 CALL.REL.NOINC `(.L_x_72) ;  /* 0x0000001000000944 */ /* 0x000fe20003c00000 */
[----:B------:R-:W-:Y:S05]  /*3520*/  BRA `(.L_x_86) ;  /* 0xffffdcc000007947 */ /* 0x000fea000383ffff */
.L_x_72:
[----:B------:R-:W0:Y:S01]  /*3530*/  S2R R15, SR_CTAID.Y ;  /* 0x00000000000f7919 */ /* 0x000e220000002600 */
[----:B------:R-:W-:Y:S01]  /*3540*/  HADD2 R12, R12.H0_H0, R12.H1_H1 ;  /* 0x3000000c0c0c7230 */ /* 0x000fe20000000800 */
[----:B------:R-:W-:Y:S01]  /*3550*/  IMAD.MOV.U32 R13, RZ, RZ, 0x2 ;  /* 0x00000002ff0d7424 */ /* 0x000fe200078e00ff */
[----:B------:R-:W-:-:S05]  /*3560*/  HADD2 R11, R11.H0_H0, R11.H1_H1 ;  /* 0x3000000b0b0b7230 */ /* 0x000fca0000000800 */
[----:B------:R-:W-:Y:S01]  /*3570*/  PRMT R12, R12, 0x5410, R11 ;  /* 0x000054100c0c7816 */ /* 0x000fe2000000000b */
[----:B0-----:R-:W-:-:S04]  /*3580*/  IMAD R15, R15, 0x3, RZ ;  /* 0x000000030f0f7824 */ /* 0x001fc800078e02ff */
        /* <DEDUP_REMOVED lines=12> */
.L_x_90:
[----:B------:R-:W0:Y:S02]  /*3650*/  LDS R10, [R9] ;  /* 0x00000000090a7984 */ /* 0x000e240000000800 */
[----:B0-----:R-:W-:-:S10]  /*3660*/  HFMA2.MMA R11, R10, 1, 1, R12 ;  /* 0x3c003c000a0b7835 */ /* 0x001fd4000000000c */
[----:B------:R-:W0:Y:S02]  /*3670*/  ATOMS.CAST.SPIN R11, [R9], R10, R11 ;  /* 0x0000000a090b738d */ /* 0x000e24000180000b */
[----:B0-----:R-:W-:-:S13]  /*3680*/  ISETP.EQ.U32.AND P0, PT, R11, 0x1, PT ;  /* 0x000000010b00780c */ /* 0x001fda0003f02070 */
[----:B------:R-:W-:Y:S05]  /*3690*/  @!P0 BRA `(.L_x_90) ;  /* 0xffffffb000008947 */ /* 0x000fea000383ffff */
[----:B------:R-:W-:Y:S05]  /*36a0*/  BRA `(.L_x_88) ;  /* 0x0000003000007947 */ /* 0x000fea0003800000 */
.L_x_89:
[----:B------:R-:W2:Y:S02]  /*36b0*/  LD.E R9, [R14.64] ;  /* 0x0000000a0e097980 */ /* 0x000ea4000c101900 */
[----:B--2---:R-:W-:-:S05]  /*36c0*/  IMAD.IADD R9, R12, 0x1, R9 ;  /* 0x000000010c097824 */ /* 0x004fca00078e0209 */
[----:B------:R0:W-:Y:S02]  /*36d0*/  ST.E [R14.64], R9 ;  /* 0x000000090e007985 */ /* 0x0001e4000c10190a */
.L_x_88:
[----:B------:R-:W-:Y:S05]  /*36e0*/  BSYNC B0 ;  /* 0x0000000000007941 */ /* 0x000fea0003800000 */
.L_x_87:
        /* <DEDUP_REMOVED lines=8> */
.L_x_94:
[----:B------:R-:W0:Y:S02]  /*3770*/  LDS R10, [R14] ;  /* 0x000000000e0a7984 */ /* 0x000e240000000800 */
[----:B0-----:R-:W-:-:S06]  /*3780*/  HADD2 R11, R10, R16 ;  /* 0x000000100a0b7230 */ /* 0x001fcc0000000000 */
[----:B------:R-:W0:Y:S02]  /*3790*/  ATOMS.CAST.SPIN R11, [R14], R10, R11 ;  /* 0x0000000a0e0b738d */ /* 0x000e24000180000b */
[----:B0-----:R-:W-:-:S13]  /*37a0*/  ISETP.EQ.U32.AND P0, PT, R11, 0x1, PT ;  /* 0x000000010b00780c */ /* 0x001fda0003f02070 */
[----:B------:R-:W-:Y:S05]  /*37b0*/  @!P0 BRA `(.L_x_94) ;  /* 0xffffffb000008947 */ /* 0x000fea000383ffff */
[----:B------:R-:W-:Y:S05]  /*37c0*/  BRA `(.L_x_92) ;  /* 0x0000003000007947 */ /* 0x000fea0003800000 */
.L_x_93:
[----:B0-----:R-:W2:Y:S02]  /*37d0*/  LD.E R9, [R14.64+0x4] ;  /* 0x0000040a0e097980 */ /* 0x001ea4000c101900 */
[----:B--2---:R-:W-:-:S05]  /*37e0*/  IMAD.IADD R9, R16, 0x1, R9 ;  /* 0x0000000110097824 */ /* 0x004fca00078e0209 */
[----:B------:R0:W-:Y:S02]  /*37f0*/  ST.E [R14.64+0x4], R9 ;  /* 0x000004090e007985 */ /* 0x0001e4000c10190a */
.L_x_92:
[----:B------:R-:W-:Y:S05]  /*3800*/  BSYNC B0 ;  /* 0x0000000000007941 */ /* 0x000fea0003800000 */
.L_x_91:
[----:B------:R-:W-:Y:S05]  /*3810*/  @!P1 EXIT ;  /* 0x000000000000994d */ /* 0x000fea0003800000 */
[----:B------:R-:W-:Y:S01]  /*3820*/  IADD3 R34, R34, c[0x0][0x18c], RZ ;  /* 0x0000630022227a10 */ /* 0x000fe20007ffe0ff */
[----:B------:R-:W-:Y:S02]  /*3830*/  HADD2 R10, R8.H0_H0, R8.H1_H1 ;  /* 0x30000008080a7230 */ /* 0x000fe40000000800 */
[----:B------:R-:W-:Y:S02]  /*3840*/  HADD2 R7, R7.H0_H0, R7.H1_H1 ;  /* 0x3000000707077230 */ /* 0x000fe40000000800 */
[----:B0-----:R-:W-:-:S03]  /*3850*/  IMAD.WIDE R8, R34, R13, c[0x0][0x180] ;  /* 0x0000600022087625 */ /* 0x001fc600078e020d */
        /* <DEDUP_REMOVED lines=11> */
.L_x_98:
[----:B------:R-:W0:Y:S02]  /*3910*/  LDS R6, [R5] ;  /* 0x0000000005067984 */ /* 0x000e240000000800 */
[----:B0-----:R-:W-:-:S10]  /*3920*/  HFMA2.MMA R7, R6, 1, 1, R10 ;  /* 0x3c003c0006077835 */ /* 0x001fd4000000000a */
[----:B------:R-:W0:Y:S02]  /*3930*/  ATOMS.CAST.SPIN R7, [R5], R6, R7 ;  /* 0x000000060507738d */ /* 0x000e240001800007 */
[----:B0-----:R-:W-:-:S13]  /*3940*/  ISETP.EQ.U32.AND P0, PT, R7, 0x1, PT ;  /* 0x000000010700780c */ /* 0x001fda0003f02070 */
[----:B------:R-:W-:Y:S05]  /*3950*/  @!P0 BRA `(.L_x_98) ;  /* 0xffffffb000008947 */ /* 0x000fea000383ffff */
[----:B------:R-:W-:Y:S05]  /*3960*/  BRA `(.L_x_96) ;  /* 0x0000003000007947 */ /* 0x000fea0003800000 */
.L_x_97:
[----:B------:R-:W2:Y:S02]  /*3970*/  LD.E R5, [R8.64] ;  /* 0x0000000a08057980 */ /* 0x000ea4000c101900 */
[----:B--2---:R-:W-:-:S05]  /*3980*/  IMAD.IADD R5, R10, 0x1, R5 ;  /* 0x000000010a057824 */ /* 0x004fca00078e0205 */
[----:B------:R0:W-:Y:S02]  /*3990*/  ST.E [R8.64], R5 ;  /* 0x0000000508007985 */ /* 0x0001e4000c10190a */
.L_x_96:
[----:B------:R-:W-:Y:S05]  /*39a0*/  BSYNC B0 ;  /* 0x0000000000007941 */ /* 0x000fea0003800000 */
.L_x_95:
        /* <DEDUP_REMOVED lines=8> */
.L_x_102:
[----:B------:R-:W0:Y:S02]  /*3a30*/  LDS R6, [R8] ;  /* 0x0000000008067984 */ /* 0x000e240000000800 */
[----:B0-----:R-:W-:-:S06]  /*3a40*/  HADD2 R7, R6, R11 ;  /* 0x0000000b06077230 */ /* 0x001fcc0000000000 */
[----:B------:R-:W0:Y:S02]  /*3a50*/  ATOMS.CAST.SPIN R7, [R8], R6, R7 ;  /* 0x000000060807738d */ /* 0x000e240001800007 */
[----:B0-----:R-:W-:-:S13]  /*3a60*/  ISETP.EQ.U32.AND P0, PT, R7, 0x1, PT ;  /* 0x000000010700780c */ /* 0x001fda0003f02070 */
[----:B------:R-:W-:Y:S05]  /*3a70*/  @!P0 BRA `(.L_x_102) ;  /* 0xffffffb000008947 */ /* 0x000fea000383ffff */
[----:B------:R-:W-:Y:S05]  /*3a80*/  BRA `(.L_x_100) ;  /* 0x0000003000007947 */ /* 0x000fea0003800000 */
.L_x_101:
[----:B0-----:R-:W2:Y:S02]  /*3a90*/  LD.E R5, [R8.64+0x4] ;  /* 0x0000040a08057980 */ /* 0x001ea4000c101900 */
[----:B--2---:R-:W-:-:S05]  /*3aa0*/  IMAD.IADD R5, R11, 0x1, R5 ;  /* 0x000000010b057824 */ /* 0x004fca00078e0205 */
[----:B------:R0:W-:Y:S02]  /*3ab0*/  ST.E [R8.64+0x4], R5 ;  /* 0x0000040508007985 */ /* 0x0001e4000c10190a */
.L_x_100:
[----:B------:R-:W-:Y:S05]  /*3ac0*/  BSYNC B0 ;  /* 0x0000000000007941 */ /* 0x000fea0003800000 */
.L_x_99:
[----:B------:R-:W-:-:S13]  /*3ad0*/  ISETP.NE.AND P0, PT, R36, 0x2, PT ;  /* 0x000000022400780c */ /* 0x000fda0003f05270 */
        /* <DEDUP_REMOVED lines=16> */
.L_x_106:
[----:B------:R-:W0:Y:S02]  /*3be0*/  LDS R2, [R0] ;  /* 0x0000000000027984 */ /* 0x000e240000000800 */
[----:B0-----:R-:W-:-:S10]  /*3bf0*/  HFMA2.MMA R3, R2, 1, 1, R6 ;  /* 0x3c003c0002037835 */ /* 0x001fd40000000006 */
[----:B------:R-:W0:Y:S02]  /*3c00*/  ATOMS.CAST.SPIN R3, [R0], R2, R3 ;  /* 0x000000020003738d */ /* 0x000e240001800003 */
[----:B0-----:R-:W-:-:S13]  /*3c10*/  ISETP.EQ.U32.AND P0, PT, R3, 0x1, PT ;  /* 0x000000010300780c */ /* 0x001fda0003f02070 */
[----:B------:R-:W-:Y:S05]  /*3c20*/  @!P0 BRA `(.L_x_106) ;  /* 0xffffffb000008947 */ /* 0x000fea000383ffff */
[----:B------:R-:W-:Y:S05]  /*3c30*/  BRA `(.L_x_104) ;  /* 0x0000003000007947 */ /* 0x000fea0003800000 */
.L_x_105:
[----:B------:R-:W2:Y:S02]  /*3c40*/  LD.E R0, [R4.64] ;  /* 0x0000000a04007980 */ /* 0x000ea4000c101900 */
[----:B--2---:R-:W-:-:S05]  /*3c50*/  IMAD.IADD R3, R6, 0x1, R0 ;  /* 0x0000000106037824 */ /* 0x004fca00078e0200 */
[----:B------:R0:W-:Y:S02]  /*3c60*/  ST.E [R4.64], R3 ;  /* 0x0000000304007985 */ /* 0x0001e4000c10190a */
.L_x_104:
[----:B------:R-:W-:Y:S05]  /*3c70*/  BSYNC B0 ;  /* 0x0000000000007941 */ /* 0x000fea0003800000 */
.L_x_103:
[----:B------:R-:W2:Y:S02]  /*3c80*/  ATOM.E.ADD.F16x2.RN.STRONG.GPU P0, RZ, [R4.64+0x4], R7 ;  /* 0x0000040704ff798a */ /* 0x000ea4000810e9ca */
[----:B--2---:R-:W-:Y:S05]  /*3c90*/  @P0 EXIT ;  /* 0x000000000000094d */ /* 0x004fea0003800000 */
[----:B------:R-:W1:Y:S02]  /*3ca0*/  QSPC.E.S P0, RZ, [R4+0x4] ;  /* 0x0000040004ff73aa */ /* 0x000e640000000500 */
[----:B-1----:R-:W-:Y:S05]  /*3cb0*/  @!P0 BRA `(.L_x_107) ;  /* 0x0000009000008947 */ /* 0x002fea0003800000 */
[----:B0-----:R-:W-:Y:S02]  /*3cc0*/  IADD3 R4, R4, 0x4, RZ ;  /* 0x0000000404047810 */ /* 0x001fe40007ffe0ff */
[----:B------:R-:W-:Y:S02]  /*3cd0*/  PRMT R7, R7, 0x5410, R8 ;  /* 0x0000541007077816 */ /* 0x000fe40000000008 */
[----:B------:R-:W-:-:S05]  /*3ce0*/  LOP3.LUT R4, R4, 0xffffff, RZ, 0xc0, !PT ;  /* 0x00ffffff04047812 */ /* 0x000fca00078ec0ff */
.L_x_108:
[----:B------:R-:W0:Y:S02]  /*3cf0*/  LDS R2, [R4] ;  /* 0x0000000004027984 */ /* 0x000e240000000800 */
[----:B0-----:R-:W-:-:S06]  /*3d00*/  HADD2 R3, R2, R7 ;  /* 0x0000000702037230 */ /* 0x001fcc0000000000 */
[----:B------:R-:W0:Y:S02]  /*3d10*/  ATOMS.CAST.SPIN R3, [R4], R2, R3 ;  /* 0x000000020403738d */ /* 0x000e240001800003 */
[----:B0-----:R-:W-:-:S13]  /*3d20*/  ISETP.EQ.U32.AND P0, PT, R3, 0x1, PT ;  /* 0x000000010300780c */ /* 0x001fda0003f02070 */
[----:B------:R-:W-:Y:S05]  /*3d30*/  @!P0 BRA `(.L_x_108) ;  /* 0xffffffb000008947 */ /* 0x000fea000383ffff */
[----:B------:R-:W-:Y:S05]  /*3d40*/  EXIT ;  /* 0x000000000000794d */ /* 0x000fea0003800000 */
.L_x_107:
[----:B------:R-:W2:Y:S02]  /*3d50*/  LD.E R0, [R4.64+0x4] ;  /* 0x0000040a04007980 */ /* 0x000ea4000c101900 */
[----:B0-2---:R-:W-:-:S05]  /*3d60*/  IMAD.IADD R3, R7, 0x1, R0 ;  /* 0x0000000107037824 */ /* 0x005fca00078e0200 */
[----:B------:R-:W-:Y:S01]  /*3d70*/  ST.E [R4.64+0x4], R3 ;  /* 0x0000040304007985 */ /* 0x000fe2000c10190a */
[----:B------:R-:W-:Y:S05]  /*3d80*/  EXIT ;  /* 0x000000000000794d */ /* 0x000fea0003800000 */
.L_x_109:
        /* <DEDUP_REMOVED lines=15> */
.L_x_159:


//--------------------- .text._Z28gemm_half_q_half_gptq_kernelILi2ELb1ELb0EEvPK6__halfPKjS4_S2_PS0_iiiiiPKtibS2_i --------------------------
	.section	.text._Z28gemm_half_q_half_gptq_kernelILi2ELb1ELb0EEvPK6__halfPKjS4_S2_PS0_iiiiiPKtibS2_i,"ax",@progbits
	.sectioninfo	@"SHI_REGISTERS=59"
	.align	128
        .global         _Z28gemm_half_q_half_gptq_kernelILi2ELb1ELb0EEvPK6__halfPKjS4_S2_PS0_iiiiiPKtibS2_i
        .type           _Z28gemm_half_q_half_gptq_kernelILi2ELb1ELb0EEvPK6__halfPKjS4_S2_PS0_iiiiiPKtibS2_i,@function
        .size           _Z28gemm_half_q_half_gptq_kernelILi2ELb1ELb0EEvPK6__halfPKjS4_S2_PS0_iiiiiPKtibS2_i,(.L_x_160 - _Z28gemm_half_q_half_gptq_kernelILi2ELb1ELb0EEvPK6__halfPKjS4_S2_PS0_iiiiiPKtibS2_i)
        .other          _Z28gemm_half_q_half_gptq_kernelILi2ELb1ELb0EEvPK6__halfPKjS4_S2_PS0_iiiiiPKtibS2_i,@"STO_CUDA_ENTRY STV_DEFAULT"
_Z28gemm_half_q_half_gptq_kernelILi2ELb1ELb0EEvPK6__halfPKjS4_S2_PS0_iiiiiPKtibS2_i:
.text._Z28gemm_half_q_half_gptq_kernelILi2ELb1ELb0EEvPK6__halfPKjS4_S2_PS0_iiiiiPKtibS2_i:
[----:B------:R-:W-:Y:S02]  /*0000*/  IMAD.MOV.U32 R1, RZ, RZ, c[0x0][0x28] ;  /* 0x00000a00ff017624 */ /* 0x000fe400078e00ff */
[----:B------:R-:W0:Y:S01]  /*0010*/  S2R R2, SR_CTAID.Y ;  /* 0x0000000000027919 */ /* 0x000e220000002600 */
[----:B------:R-:W-:-:S04]  /*0020*/  IMAD.MOV.U32 R3, RZ, RZ, -0x2 ;  /* 0xfffffffeff037424 */ /* 0x000fc800078e00ff */
[----:B0-----:R-:W-:-:S05]  /*0030*/  IMAD R0, R2, R3, c[0x0][0x188] ;  /* 0x0000620002007624 */ /* 0x001fca00078e0203 */
[----:B------:R-:W-:-:S13]  /*0040*/  ISETP.GE.AND P0, PT, R0, 0x1, PT ;  /* 0x000000010000780c */ /* 0x000fda0003f06270 */
[----:B------:R-:W-:Y:S05]  /*0050*/  @!P0 EXIT ;  /* 0x000000000000894d */ /* 0x000fea0003800000 */
[----:B------:R-:W-:Y:S01]  /*0060*/  IMNMX R0, R0, 0x2, PT ;  /* 0x0000000200007817 */ /* 0x000fe20003800200 */
[----:B------:R-:W-:Y:S01]  /*0070*/  IMAD.MOV.U32 R32, RZ, RZ, c[0x0][0x1b0] ;  /* 0x00006c00ff207624 */ /* 0x000fe200078e00ff */
[----:B------:R-:W-:Y:S01]  /*0080*/  PRMT R31, RZ, 0x7610, R31 ;  /* 0x00007610ff1f7816 */ /* 0x000fe2000000001f */
[----:B------:R-:W-:Y:S01]  /*0090*/  IMAD.MOV.U32 R33, RZ, RZ, c[0x0][0x1b4] ;  /* 0x00006d00ff217624 */ /* 0x000fe200078e00ff */
[----:B------:R-:W-:Y:S01]  /*00a0*/  ISETP.GE.AND P1, PT, R0, 0x2, PT ;  /* 0x000000020000780c */ /* 0x000fe20003f26270 */
[----:B------:R-:W-:-:S03]  /*00b0*/  ULDC.64 UR8, c[0x0][0x118] ;  /* 0x0000460000087ab9 */ /* 0x000fc60000000a00 */
[----:B------:R-:W2:Y:S09]  /*00c0*/  LDG.E.U16 R32, [R32.64] ;  /* 0x0000000820207981 */ /* 0x000eb2000c1e1500 */
[----:B------:R-:W-:Y:S02]  /*00d0*/  @P1 IMAD.MOV.U32 R4, RZ, RZ, c[0x0][0x1b8] ;  /* 0x00006e00ff041624 */ /* 0x000fe400078e00ff */
[----:B------:R-:W-:-:S04]  /*00e0*/  @P1 IMAD.MOV.U32 R5, RZ, RZ, 0x2 ;  /* 0x00000002ff051424 */ /* 0x000fc800078e00ff */
[----:B------:R-:W-:-:S05]  /*00f0*/  @P1 IMAD.WIDE R4, R4, R5, c[0x0][0x1b0] ;  /* 0x00006c0004041625 */ /* 0x000fca00078e0205 */
[----:B------:R-:W3:Y:S01]  /*0100*/  @P1 LDG.E.U16 R31, [R4.64] ;  /* 0x00000008041f1981 */ /* 0x000ee2000c1e1500 */
[----:B--2---:R-:W-:Y:S02]  /*0110*/  PRMT R3, R32, 0x7610, R3 ;  /* 0x0000761020037816 */ /* 0x004fe40000000003 */
[----:B---3--:R-:W-:-:S04]  /*0120*/  @P1 LOP3.LUT R3, R31, R32, RZ, 0xfc, !PT ;  /* 0x000000201f031212 */ /* 0x008fc800078efcff */
[----:B------:R-:W-:-:S04]  /*0130*/  PRMT R3, R3, 0x9910, RZ ;  /* 0x0000991003037816 */ /* 0x000fc800000000ff */
[----:B------:R-:W-:-:S13]  /*0140*/  ISETP.NE.AND P0, PT, R3, RZ, PT ;  /* 0x000000ff0300720c */ /* 0x000fda0003f05270 */
[----:B------:R-:W-:Y:S05]  /*0150*/  @!P0 EXIT ;  /* 0x000000000000894d */ /* 0x000fea0003800000 */
[----:B------:R-:W0:Y:S01]  /*0160*/  S2UR UR7, SR_CTAID.Z ;  /* 0x00000000000779c3 */ /* 0x000e220000002700 */
[----:B------:R-:W1:Y:S01]  /*0170*/  S2R R4, SR_TID.X ;  /* 0x0000000000047919 */ /* 0x000e620000002100 */
[----:B------:R-:W-:Y:S01]  /*0180*/  ULDC UR5, c[0x0][0x190] ;  /* 0x0000640000057ab9 */ /* 0x000fe20000000800 */
[----:B------:R-:W-:Y:S02]  /*0190*/  BSSY B0, `(.L_x_110) ;  /* 0x000006f000007945 */ /* 0x000fe40003800000 */
[----:B------:R-:W2:Y:S01]  /*01a0*/  S2R R3, SR_CTAID.X ;  /* 0x0000000000037919 */ /* 0x000ea20000002500 */
[----:B0-----:R-:W-:-:S04]  /*01b0*/  USHF.L.U32 UR6, UR7, 0x7, URZ ;  /* 0x0000000707067899 */ /* 0x001fc8000800063f */
[----:B------:R-:W-:Y:S01]  /*01c0*/  UIADD3 UR4, UR6, 0x80, URZ ;  /* 0x0000008006047890 */ /* 0x000fe2000fffe03f */
[----:B--2---:R-:W-:Y:S02]  /*01d0*/  IMAD.SHL.U32 R3, R3, 0x200, RZ ;  /* 0x0000020003037824 */ /* 0x004fe400078e00ff */
[----:B------:R-:W-:Y:S01]  /*01e0*/  IMAD.U32 R33, RZ, RZ, UR6 ;  /* 0x00000006ff217e24 */ /* 0x000fe2000f8e00ff */
[----:B------:R-:W-:Y:S01]  /*01f0*/  UISETP.LT.AND UP0, UPT, UR4, UR5, UPT ;  /* 0x000000050400728c */ /* 0x000fe2000bf01270 */
[----:B-1----:R-:W-:Y:S02]  /*0200*/  IMAD R34, R4, 0x4, R3 ;  /* 0x0000000404227824 */ /* 0x002fe400078e0203 */
[----:B------:R-:W-:Y:S01]  /*0210*/  IMAD.IADD R5, R33, 0x1, R4 ;  /* 0x0000000121057824 */ /* 0x000fe200078e0204 */
[----:B------:R-:W-:-:S06]  /*0220*/  USEL UR5, UR4, UR5, UP0 ;  /* 0x0000000504057287 */ /* 0x000fcc0008000000 */
[----:B------:R-:W-:-:S13]  /*0230*/  ISETP.GE.AND P0, PT, R5, UR5, PT ;  /* 0x0000000505007c0c */ /* 0x000fda000bf06270 */
        /* <DEDUP_REMOVED lines=10> */
[----:B------:R-:W-:Y:S02]  /*02e0*/  IMAD.MOV.U32 R15, RZ, RZ, RZ ;  /* 0x000000ffff0f7224 */ /* 0x000fe400078e00ff */
[----:B------:R-:W-:-:S05]  /*02f0*/  IMAD.SHL.U32 R5, R5, 0x2, RZ ;  /* 0x0000000205057824 */ /* 0x000fca00078e00ff */
[----:B--2---:R-:W-:-:S04]  /*0300*/  IADD3 R7, P0, R8, R5, RZ ;  /* 0x0000000508077210 */ /* 0x004fc80007f1e0ff */
[----:B------:R-:W-:Y:S01]  /*0310*/  LEA.HI.X.SX32 R10, R5, RZ, 0x1, P0 ;  /* 0x000000ff050a7211 */ /* 0x000fe200000f0eff */
[----:B------:R-:W-:Y:S01]  /*0320*/  IMAD.SHL.U32 R5, R4, 0x2, RZ ;  /* 0x0000000204057824 */ /* 0x000fe200078e00ff */
[----:B------:R-:W-:-:S04]  /*0330*/  LEA R6, P0, R7, c[0x0][0x160], 0x1 ;  /* 0x0000580007067a11 */ /* 0x000fc800078008ff */
[----:B------:R-:W-:Y:S02]  /*0340*/  LEA.HI.X R7, R7, c[0x0][0x164], R10, 0x1, P0 ;  /* 0x0000590007077a11 */ /* 0x000fe400000f0c0a */
[----:B------:R-:W-:Y:S01]  /*0350*/  PLOP3.LUT P0, PT, PT, PT, PT, 0x80, 0x0 ;  /* 0x000000000000781c */ /* 0x000fe20003f0f070 */
[----:B------:R-:W-:Y:S05]  /*0360*/  @!P2 BRA `(.L_x_113) ;  /* 0x000001300000a947 */ /* 0x000fea0003800000 */
[----:B------:R-:W-:Y:S02]  /*0370*/  PLOP3.LUT P0, PT, PT, PT, PT, 0x8, 0x0 ;  /* 0x000000000000781c */ /* 0x000fe40003f0e170 */
[----:B------:R-:W-:-:S05]  /*0380*/  IADD3 R18, R0, -0x3, RZ ;  /* 0xfffffffd00127810 */ /* 0x000fca0007ffe0ff */
.L_x_114:
[----:B------:R-:W-:Y:S01]  /*0390*/  IMAD.MOV.U32 R17, RZ, RZ, 0x2 ;  /* 0x00000002ff117424 */ /* 0x000fe200078e00ff */
[----:B------:R0:W2:Y:S03]  /*03a0*/  LDG.E.U16.CONSTANT R14, [R6.64] ;  /* 0x00000008060e7981 */ /* 0x0000a6000c1e9500 */
[----:B------:R-:W-:-:S06]  /*03b0*/  IMAD.WIDE R8, R17, c[0x0][0x190], R6 ;  /* 0x0000640011087a25 */ /* 0x000fcc00078e0206 */
[C---:B------:R-:W-:Y:S02]  /*03c0*/  IMAD.WIDE R10, R17.reuse, c[0x0][0x190], R8 ;  /* 0x00006400110a7a25 */ /* 0x040fe400078e0208 */
[----:B------:R-:W3:Y:S04]  /*03d0*/  LDG.E.U16.CONSTANT R8, [R8.64] ;  /* 0x0000000808087981 */ /* 0x000ee8000c1e9500 */
[----:B------:R-:W-:Y:S02]  /*03e0*/  IMAD.WIDE R12, R17, c[0x0][0x190], R10 ;  /* 0x00006400110c7a25 */ /* 0x000fe400078e020a */
[----:B------:R-:W4:Y:S04]  /*03f0*/  LDG.E.U16.CONSTANT R10, [R10.64] ;  /* 0x000000080a0a7981 */ /* 0x000f28000c1e9500 */
[----:B------:R-:W5:Y:S01]  /*0400*/  LDG.E.U16.CONSTANT R16, [R12.64] ;  /* 0x000000080c107981 */ /* 0x000f62000c1e9500 */
[----:B------:R-:W-:-:S04]  /*0410*/  IADD3 R15, R15, 0x4, RZ ;  /* 0x000000040f0f7810 */ /* 0x000fc80007ffe0ff */
[----:B------:R-:W-:Y:S01]  /*0420*/  ISETP.GE.AND P2, PT, R15, R18, PT ;  /* 0x000000120f00720c */ /* 0x000fe20003f46270 */
[----:B0-----:R-:W-:Y:S01]  /*0430*/  IMAD.WIDE R6, R17, c[0x0][0x190], R12 ;  /* 0x0000640011067a25 */ /* 0x001fe200078e020c */
[----:B--2---:R-:W-:Y:S04]  /*0440*/  STS.U16 [R5], R14 ;  /* 0x0000000e05007388 */ /* 0x004fe80000000400 */
[----:B---3--:R-:W-:Y:S04]  /*0450*/  STS.U16 [R5+0x100], R8 ;  /* 0x0001000805007388 */ /* 0x008fe80000000400 */
[----:B----4-:R-:W-:Y:S04]  /*0460*/  STS.U16 [R5+0x200], R10 ;  /* 0x0002000a05007388 */ /* 0x010fe80000000400 */
[----:B-----5:R0:W-:Y:S02]  /*0470*/  STS.U16 [R5+0x300], R16 ;  /* 0x0003001005007388 */ /* 0x0201e40000000400 */
[----:B0-----:R-:W-:Y:S01]  /*0480*/  IADD3 R5, R5, 0x400, RZ ;  /* 0x0000040005057810 */ /* 0x001fe20007ffe0ff */
[----:B------:R-:W-:Y:S05]  /*0490*/  @!P2 BRA `(.L_x_114) ;  /* 0xfffffef00000a947 */ /* 0x000fea000383ffff */
.L_x_113:
[----:B------:R-:W-:-:S05]  /*04a0*/  IMAD.IADD R8, R0, 0x1, -R15 ;  /* 0x0000000100087824 */ /* 0x000fca00078e0a0f */
[----:B------:R-:W-:-:S13]  /*04b0*/  ISETP.GT.AND P2, PT, R8, 0x1, PT ;  /* 0x000000010800780c */ /* 0x000fda0003f44270 */
[----:B------:R-:W-:Y:S01]  /*04c0*/  @P2 IMAD.MOV.U32 R11, RZ, RZ, 0x2 ;  /* 0x00000002ff0b2424 */ /* 0x000fe200078e00ff */
[----:B------:R0:W2:Y:S03]  /*04d0*/  @P2 LDG.E.U16.CONSTANT R10, [R6.64] ;  /* 0x00000008060a2981 */ /* 0x0000a6000c1e9500 */
[----:B------:R-:W-:-:S05]  /*04e0*/  @P2 IMAD.WIDE R8, R11, c[0x0][0x190], R6 ;  /* 0x000064000b082a25 */ /* 0x000fca00078e0206 */
[----:B------:R-:W3:Y:S01]  /*04f0*/  @P2 LDG.E.U16.CONSTANT R12, [R8.64] ;  /* 0x00000008080c2981 */ /* 0x000ee2000c1e9500 */
[----:B------:R-:W-:Y:S02]  /*0500*/  @P2 PLOP3.LUT P0, PT, PT, PT, PT, 0x8, 0x0 ;  /* 0x000000000000281c */ /* 0x000fe40003f0e170 */
[----:B------:R-:W-:-:S11]  /*0510*/  @P2 IADD3 R15, R15, 0x2, RZ ;  /* 0x000000020f0f2810 */ /* 0x000fd60007ffe0ff */
[----:B------:R-:W-:Y:S01]  /*0520*/  ISETP.LT.OR P0, PT, R15, R0, P0 ;  /* 0x000000000f00720c */ /* 0x000fe20000701670 */
[----:B0-----:R-:W-:Y:S01]  /*0530*/  @P2 IMAD.WIDE R6, R11, c[0x0][0x190], R8 ;  /* 0x000064000b062a25 */ /* 0x001fe200078e0208 */
[----:B--2---:R-:W-:Y:S04]  /*0540*/  @P2 STS.U16 [R5], R10 ;  /* 0x0000000a05002388 */ /* 0x004fe80000000400 */
[----:B---3--:R0:W-:Y:S02]  /*0550*/  @P2 STS.U16 [R5+0x100], R12 ;  /* 0x0001000c05002388 */ /* 0x0081e40000000400 */
[----:B0-----:R-:W-:-:S05]  /*0560*/  @P2 IADD3 R5, R5, 0x200, RZ ;  /* 0x0000020005052810 */ /* 0x001fca0007ffe0ff */
[----:B------:R-:W-:Y:S05]  /*0570*/  @!P0 BRA `(.L_x_111) ;  /* 0x0000030000008947 */ /* 0x000fea0003800000 */
[----:B------:R-:W2:Y:S04]  /*0580*/  LDG.E.U16.CONSTANT R6, [R6.64] ;  /* 0x0000000806067981 */ /* 0x000ea8000c1e9500 */
[----:B--2---:R0:W-:Y:S01]  /*0590*/  STS.U16 [R5], R6 ;  /* 0x0000000605007388 */ /* 0x0041e20000000400 */
[----:B------:R-:W-:Y:S05]  /*05a0*/  BRA `(.L_x_111) ;  /* 0x000002d000007947 */ /* 0x000fea0003800000 */
.L_x_112:
[----:B------:R-:W-:Y:S01]  /*05b0*/  IMAD R7, R2, c[0x0][0x190], RZ ;  /* 0x0000640002077a24 */ /* 0x000fe200078e02ff */
[----:B------:R-:W-:Y:S01]  /*05c0*/  ISETP.GT.AND P2, PT, R0, 0x3, PT ;  /* 0x000000030000780c */ /* 0x000fe20003f44270 */
[----:B------:R-:W-:Y:S02]  /*05d0*/  IMAD.MOV.U32 R15, RZ, RZ, RZ ;  /* 0x000000ffff0f7224 */ /* 0x000fe400078e00ff */
[----:B------:R-:W-:-:S05]  /*05e0*/  IMAD.SHL.U32 R7, R7, 0x2, RZ ;  /* 0x0000000207077824 */ /* 0x000fca00078e00ff */
[----:B------:R-:W-:-:S04]  /*05f0*/  IADD3 R5, P0, R5, R7, RZ ;  /* 0x0000000705057210 */ /* 0x000fc80007f1e0ff */
[----:B------:R-:W-:Y:S02]  /*0600*/  LEA.HI.X.SX32 R8, R7, R6, 0x1, P0 ;  /* 0x0000000607087211 */ /* 0x000fe400000f0eff */
[----:B------:R-:W-:-:S04]  /*0610*/  LEA R6, P0, R5, c[0x0][0x160], 0x1 ;  /* 0x0000580005067a11 */ /* 0x000fc800078008ff */
[----:B------:R-:W-:Y:S01]  /*0620*/  LEA.HI.X R7, R5, c[0x0][0x164], R8, 0x1, P0 ;  /* 0x0000590005077a11 */ /* 0x000fe200000f0c08 */
[----:B------:R-:W-:Y:S01]  /*0630*/  IMAD.SHL.U32 R5, R4, 0x2, RZ ;  /* 0x0000000204057824 */ /* 0x000fe200078e00ff */
[----:B------:R-:W-:Y:S01]  /*0640*/  PLOP3.LUT P0, PT, PT, PT, PT, 0x80, 0x0 ;  /* 0x000000000000781c */ /* 0x000fe20003f0f070 */
[----:B------:R-:W-:Y:S05]  /*0650*/  @!P2 BRA `(.L_x_115) ;  /* 0x000001300000a947 */ /* 0x000fea0003800000 */
[----:B------:R-:W-:Y:S02]  /*0660*/  PLOP3.LUT P0, PT, PT, PT, PT, 0x8, 0x0 ;  /* 0x000000000000781c */ /* 0x000fe40003f0e170 */
[----:B------:R-:W-:-:S05]  /*0670*/  IADD3 R18, R0, -0x3, RZ ;  /* 0xfffffffd00127810 */ /* 0x000fca0007ffe0ff */
.L_x_116:
        /* <DEDUP_REMOVED lines=17> */
.L_x_115:
[----:B------:R-:W-:-:S05]  /*0790*/  IMAD.IADD R8, R0, 0x1, -R15 ;  /* 0x0000000100087824 */ /* 0x000fca00078e0a0f */
[----:B------:R-:W-:-:S13]  /*07a0*/  ISETP.GT.AND P2, PT, R8, 0x1, PT ;  /* 0x000000010800780c */ /* 0x000fda0003f44270 */
[----:B------:R-:W-:Y:S01]  /*07b0*/  @P2 PLOP3.LUT P0, PT, PT, PT, PT, 0x8, 0x0 ;  /* 0x000000000000281c */ /* 0x000fe20003f0e170 */
[----:B------:R-:W-:Y:S01]  /*07c0*/  @P2 IMAD.MOV.U32 R11, RZ, RZ, 0x2 ;  /* 0x00000002ff0b2424 */ /* 0x000fe200078e00ff */
[----:B------:R-:W-:Y:S01]  /*07d0*/  @P2 IADD3 R15, R15, 0x2, RZ ;  /* 0x000000020f0f2810 */ /* 0x000fe20007ffe0ff */
[----:B------:R0:W2:Y:S02]  /*07e0*/  @P2 LDG.E.U16.CONSTANT R12, [R6.64] ;  /* 0x00000008060c2981 */ /* 0x0000a4000c1e9500 */
[----:B------:R-:W-:-:S05]  /*07f0*/  @P2 IMAD.WIDE R8, R11, c[0x0][0x190], R6 ;  /* 0x000064000b082a25 */ /* 0x000fca00078e0206 */
[----:B------:R-:W3:Y:S03]  /*0800*/  @P2 LDG.E.U16.CONSTANT R14, [R8.64] ;  /* 0x00000008080e2981 */ /* 0x000ee6000c1e9500 */
[----:B------:R-:W-:Y:S01]  /*0810*/  ISETP.LT.OR P0, PT, R15, R0, P0 ;  /* 0x000000000f00720c */ /* 0x000fe20000701670 */
[----:B0-----:R-:W-:-:S12]  /*0820*/  @P2 IMAD.WIDE R6, R11, c[0x0][0x190], R8 ;  /* 0x000064000b062a25 */ /* 0x001fd800078e0208 */
[----:B------:R-:W4:Y:S04]  /*0830*/  @P0 LDG.E.U16.CONSTANT R10, [R6.64] ;  /* 0x00000008060a0981 */ /* 0x000f28000c1e9500 */
[----:B--2---:R-:W-:Y:S04]  /*0840*/  @P2 STS.U16 [R5], R12 ;  /* 0x0000000c05002388 */ /* 0x004fe80000000400 */
[----:B---3--:R0:W-:Y:S02]  /*0850*/  @P2 STS.U16 [R5+0x100], R14 ;  /* 0x0001000e05002388 */ /* 0x0081e40000000400 */
[----:B0-----:R-:W-:-:S05]  /*0860*/  @P2 IADD3 R5, R5, 0x200, RZ ;  /* 0x0000020005052810 */ /* 0x001fca0007ffe0ff */
[----:B----4-:R0:W-:Y:S02]  /*0870*/  @P0 STS.U16 [R5], R10 ;  /* 0x0000000a05000388 */ /* 0x0101e40000000400 */
.L_x_111:
[----:B------:R-:W-:Y:S05]  /*0880*/  BSYNC B0 ;  /* 0x0000000000007941 */ /* 0x000fea0003800000 */
.L_x_110:
        /* <DEDUP_REMOVED lines=16> */
[----:B0-----:R-:W-:Y:S02]  /*0990*/  IADD3 R10, R0, -0x3, RZ ;  /* 0xfffffffd000a7810 */ /* 0x001fe40007ffe0ff */
.L_x_119:
[----:B-1----:R-:W-:Y:S01]  /*09a0*/  IMAD.WIDE R4, R13, c[0x0][0x18c], R2 ;  /* 0x000063000d047a25 */ /* 0x002fe200078e0202 */
        /* <DEDUP_REMOVED lines=10> */
.L_x_118:
[----:B-1----:R-:W-:-:S05]  /*0a50*/  IMAD.IADD R4, R0, 0x1, -R11 ;  /* 0x0000000100047824 */ /* 0x002fca00078e0a0b */
[----:B------:R-:W-:-:S13]  /*0a60*/  ISETP.GT.AND P2, PT, R4, 0x1, PT ;  /* 0x000000010400780c */ /* 0x000fda0003f44270 */
[----:B------:R-:W-:Y:S01]  /*0a70*/  @P2 PLOP3.LUT P0, PT, PT, PT, PT, 0x8, 0x0 ;  /* 0x000000000000281c */ /* 0x000fe20003f0e170 */
[----:B0-----:R-:W-:Y:S01]  /*0a80*/  @P2 IMAD.WIDE R4, R13, c[0x0][0x18c], R2 ;  /* 0x000063000d042a25 */ /* 0x001fe200078e0202 */
[----:B------:R-:W-:Y:S01]  /*0a90*/  @P2 IADD3 R11, R11, 0x2, RZ ;  /* 0x000000020b0b2810 */ /* 0x000fe20007ffe0ff */
[----:B------:R0:W-:Y:S04]  /*0aa0*/  @P2 STG.E.64 [R2.64], RZ ;  /* 0x000000ff02002986 */ /* 0x0001e8000c101b08 */
[----:B------:R1:W-:Y:S06]  /*0ab0*/  @P2 STG.E.64 [R4.64], RZ ;  /* 0x000000ff04002986 */ /* 0x0003ec000c101b08 */
[----:B------:R-:W-:Y:S01]  /*0ac0*/  ISETP.LT.OR P0, PT, R11, R0, P0 ;  /* 0x000000000b00720c */ /* 0x000fe20000701670 */
[----:B0-----:R-:W-:-:S12]  /*0ad0*/  @P2 IMAD.WIDE R2, R13, c[0x0][0x18c], R4 ;  /* 0x000063000d022a25 */ /* 0x001fd800078e0204 */
[----:B------:R1:W-:Y:S02]  /*0ae0*/  @P0 STG.E.64 [R2.64], RZ ;  /* 0x000000ff02000986 */ /* 0x0003e4000c101b08 */
.L_x_117:
[----:B01----:R-:W-:Y:S01]  /*0af0*/  IABS R5, c[0x0][0x198] ;  /* 0x0000660000057a13 */ /* 0x003fe20000000000 */
[----:B------:R-:W-:Y:S01]  /*0b00*/  IMAD.SHL.U32 R30, R34, 0x4, RZ ;  /* 0x00000004221e7824 */ /* 0x000fe200078e00ff */
[----:B------:R-:W-:Y:S01]  /*0b10*/  I2F.F16 R6, -0x40 ;  /* 0xffffffc000067906 */ /* 0x000fe20000200c00 */
[----:B------:R-:W-:Y:S07]  /*0b20*/  BAR.SYNC.DEFER_BLOCKING 0x0 ;  /* 0x0000000000007b1d */ /* 0x000fee0000010000 */
[----:B------:R-:W0:Y:S08]  /*0b30*/  I2F.RP R0, R5 ;  /* 0x0000000500007306 */ /* 0x000e300000209400 */
[----:B0-----:R-:W0:Y:S02]  /*0b40*/  MUFU.RCP R0, R0 ;  /* 0x0000000000007308 */ /* 0x001e240000001000 */
[----:B0-----:R-:W-:-:S06]  /*0b50*/  IADD3 R2, R0, 0xffffffe, RZ ;  /* 0x0ffffffe00027810 */ /* 0x001fcc0007ffe0ff */
[----:B------:R0:W1:Y:S02]  /*0b60*/  F2I.FTZ.U32.TRUNC.NTZ R3, R2 ;  /* 0x0000000200037305 */ /* 0x000064000021f000 */
[----:B0-----:R-:W-:Y:S02]  /*0b70*/  IMAD.MOV.U32 R2, RZ, RZ, RZ ;  /* 0x000000ffff027224 */ /* 0x001fe400078e00ff */
[----:B-1----:R-:W-:-:S04]  /*0b80*/  IMAD.MOV R4, RZ, RZ, -R3 ;  /* 0x000000ffff047224 */ /* 0x002fc800078e0a03 */
[----:B------:R-:W-:Y:S01]  /*0b90*/  IMAD R7, R4, R5, RZ ;  /* 0x0000000504077224 */ /* 0x000fe200078e02ff */
[----:B------:R-:W-:-:S03]  /*0ba0*/  IABS R4, R33 ;  /* 0x0000002100047213 */ /* 0x000fc60000000000 */
[----:B------:R-:W-:-:S06]  /*0bb0*/  IMAD.HI.U32 R3, R3, R7, R2 ;  /* 0x0000000703037227 */ /* 0x000fcc00078e0002 */
[----:B------:R-:W-:Y:S01]  /*0bc0*/  IMAD.HI.U32 R28, R3, R4, RZ ;  /* 0x00000004031c7227 */ /* 0x000fe200078e00ff */
[----:B------:R-:W-:-:S03]  /*0bd0*/  SHF.R.S32.HI R3, RZ, 0x1f, R34 ;  /* 0x0000001fff037819 */ /* 0x000fc60000011422 */
[----:B------:R-:W-:Y:S01]  /*0be0*/  IMAD.MOV R0, RZ, RZ, -R28 ;  /* 0x000000ffff007224 */ /* 0x000fe200078e0a1c */
[----:B------:R-:W-:-:S03]  /*0bf0*/  LEA.HI R3, R3, R34, RZ, 0x3 ;  /* 0x0000002203037211 */ /* 0x000fc600078f18ff */
[----:B------:R-:W-:Y:S01]  /*0c00*/  IMAD R0, R5, R0, R4 ;  /* 0x0000000005007224 */ /* 0x000fe200078e0204 */
[----:B------:R-:W-:Y:S01]  /*0c10*/  SHF.R.S32.HI R29, RZ, 0x3, R3 ;  /* 0x00000003ff1d7819 */ /* 0x000fe20000011403 */
[----:B------:R-:W-:-:S03]  /*0c20*/  IMAD.MOV.U32 R3, RZ, RZ, 0x4 ;  /* 0x00000004ff037424 */ /* 0x000fc600078e00ff */
[----:B------:R-:W-:-:S13]  /*0c30*/  ISETP.GT.U32.AND P3, PT, R5, R0, PT ;  /* 0x000000000500720c */ /* 0x000fda0003f64070 */
[----:B------:R-:W-:Y:S01]  /*0c40*/  @!P3 IMAD.IADD R0, R0, 0x1, -R5 ;  /* 0x000000010000b824 */ /* 0x000fe200078e0a05 */
[----:B------:R-:W-:Y:S02]  /*0c50*/  @!P3 IADD3 R28, R28, 0x1, RZ ;  /* 0x000000011c1cb810 */ /* 0x000fe40007ffe0ff */
[----:B------:R-:W-:Y:S02]  /*0c60*/  ISETP.NE.AND P3, PT, RZ, c[0x0][0x198], PT ;  /* 0x00006600ff007a0c */ /* 0x000fe40003f65270 */
[----:B------:R-:W-:Y:S02]  /*0c70*/  ISETP.GE.U32.AND P0, PT, R0, R5, PT ;  /* 0x000000050000720c */ /* 0x000fe40003f06070 */
[----:B------:R-:W-:-:S04]  /*0c80*/  LOP3.LUT R0, R33, c[0x0][0x198], RZ, 0x3c, !PT ;  /* 0x0000660021007a12 */ /* 0x000fc800078e3cff */
[----:B------:R-:W-:-:S07]  /*0c90*/  ISETP.GE.AND P2, PT, R0, RZ, PT ;  /* 0x000000ff0000720c */ /* 0x000fce0003f46270 */
[----:B------:R-:W-:-:S06]  /*0ca0*/  @P0 IADD3 R28, R28, 0x1, RZ ;  /* 0x000000011c1c0810 */ /* 0x000fcc0007ffe0ff */
        /* <DEDUP_REMOVED lines=14> */
[----:B------:R-:W-:Y:S01]  /*0d90*/  IMAD.MOV.U32 R8, RZ, RZ, RZ ;  /* 0x000000ffff087224 */ /* 0x000fe200078e00ff */
[----:B------:R-:W-:Y:S02]  /*0da0*/  ISETP.GE.AND P0, PT, R33, UR5, PT ;  /* 0x0000000521007c0c */ /* 0x000fe4000bf06270 */
        /* <DEDUP_REMOVED lines=22> */
[----:B------:R2:W3:Y:S01]  /*0f10*/  I2F.F16 R7, R2 ;  /* 0x0000000200077306 */ /* 0x0004e20000200c00 */
[C---:B0-----:R-:W-:Y:S01]  /*0f20*/  HADD2 R22, R6.reuse.H0_H0, -R3.H0_H0 ;  /* 0xa000000306167230 */ /* 0x041fe20000000800 */
[----:B------:R-:W-:Y:S01]  /*0f30*/  IMAD.MOV.U32 R3, RZ, RZ, RZ ;  /* 0x000000ffff037224 */ /* 0x000fe200078e00ff */
[----:B------:R-:W-:Y:S02]  /*0f40*/  PRMT R25, R14, 0x7632, R14 ;  /* 0x000076320e197816 */ /* 0x000fe4000000000e */
[----:B------:R-:W-:Y:S02]  /*0f50*/  PRMT R23, R9, 0x5410, R9 ;  /* 0x0000541009177816 */ /* 0x000fe40000000009 */
[----:B------:R-:W-:Y:S01]  /*0f60*/  PRMT R10, R12, 0x5410, R12 ;  /* 0x000054100c0a7816 */ /* 0x000fe2000000000c */
[----:B------:R0:W4:Y:S01]  /*0f70*/  I2F.F16 R15, R0 ;  /* 0x00000000000f7306 */ /* 0x0001220000200c00 */
[C---:B-1----:R-:W-:Y:S01]  /*0f80*/  HADD2 R20, R6.reuse.H0_H0, -R5.H0_H0 ;  /* 0xa000000506147230 */ /* 0x042fe20000000800 */
[----:B------:R-:W-:Y:S01]  /*0f90*/  CS2R R4, SRZ ;  /* 0x0000000000047805 */ /* 0x000fe2000001ff00 */
[----:B--2---:R-:W-:Y:S01]  /*0fa0*/  IMAD.MOV.U32 R2, RZ, RZ, RZ ;  /* 0x000000ffff027224 */ /* 0x004fe200078e00ff */
[C---:B---3--:R-:W-:Y:S01]  /*0fb0*/  HADD2 R16, R6.reuse.H0_H0, -R7.H0_H0 ;  /* 0xa000000706107230 */ /* 0x048fe20000000800 */
[----:B0-----:R-:W-:Y:S01]  /*0fc0*/  IMAD.MOV.U32 R0, RZ, RZ, RZ ;  /* 0x000000ffff007224 */ /* 0x001fe200078e00ff */
[----:B----4-:R-:W-:Y:S01]  /*0fd0*/  HADD2 R17, R6.H0_H0, -R15.H0_H0 ;  /* 0xa000000f06117230 */ /* 0x010fe20000000800 */
[----:B------:R-:W-:Y:S01]  /*0fe0*/  CS2R R6, SRZ ;  /* 0x0000000000067805 */ /* 0x000fe2000001ff00 */
[----:B------:R-:W-:Y:S01]  /*0ff0*/  PRMT R15, R11, 0x5410, R11 ;  /* 0x000054100b0f7816 */ /* 0x000fe2000000000b */
[----:B------:R-:W-:Y:S05]  /*1000*/  @P0 BRA `(.L_x_120) ;  /* 0x00001d6000000947 */ /* 0x000fea0003800000 */
[----:B------:R-:W-:Y:S01]  /*1010*/  SHF.R.S32.HI R8, RZ, 0x1f, R33 ;  /* 0x0000001fff087819 */ /* 0x000fe20000011421 */
[----:B------:R-:W-:Y:S01]  /*1020*/  IMAD.MOV.U32 R14, RZ, RZ, R16 ;  /* 0x000000ffff0e7224 */ /* 0x000fe200078e0010 */
[----:B------:R-:W-:-:S02]  /*1030*/  UMOV UR4, URZ ;  /* 0x0000003f00047c82 */ /* 0x000fc40008000000 */
[----:B------:R-:W-:-:S04]  /*1040*/  LEA.HI R8, R8, R33, RZ, 0x3 ;  /* 0x0000002108087211 */ /* 0x000fc800078f18ff */
[----:B------:R-:W-:-:S05]  /*1050*/  SHF.R.S32.HI R8, RZ, 0x3, R8 ;  /* 0x00000003ff087819 */ /* 0x000fca0000011408 */
[----:B------:R-:W-:-:S05]  /*1060*/  IMAD R9, R8, c[0x0][0x18c], RZ ;  /* 0x0000630008097a24 */ /* 0x000fca00078e02ff */
[----:B------:R-:W-:Y:S02]  /*1070*/  SHF.R.S32.HI R11, RZ, 0x1f, R9 ;  /* 0x0000001fff0b7819 */ /* 0x000fe40000011409 */
[----:B------:R-:W-:-:S04]  /*1080*/  IADD3 R9, P0, R34, R9, RZ ;  /* 0x0000000922097210 */ /* 0x000fc80007f1e0ff */
[----:B------:R-:W-:Y:S01]  /*1090*/  LEA.HI.X.SX32 R8, R34, R11, 0x1, P0 ;  /* 0x0000000b22087211 */ /* 0x000fe200000f0eff */
[----:B------:R-:W-:Y:S01]  /*10a0*/  IMAD.MOV.U32 R11, RZ, RZ, R17 ;  /* 0x000000ffff0b7224 */ /* 0x000fe200078e0011 */
[----:B------:R-:W-:-:S04]  /*10b0*/  LEA R36, P0, R9, c[0x0][0x168], 0x2 ;  /* 0x00005a0009247a11 */ /* 0x000fc800078010ff */
[----:B------:R-:W-:Y:S01]  /*10c0*/  LEA.HI.X R37, R9, c[0x0][0x16c], R8, 0x2, P0 ;  /* 0x00005b0009257a11 */ /* 0x000fe200000f1408 */
[----:B------:R-:W-:Y:S01]  /*10d0*/  IMAD.MOV.U32 R8, RZ, RZ, RZ ;  /* 0x000000ffff087224 */ /* 0x000fe200078e00ff */
[----:B------:R-:W-:-:S05]  /*10e0*/  IADD3 R9, R33, c[0x0][0x198], RZ ;  /* 0x0000660021097a10 */ /* 0x000fca0007ffe0ff */
[----:B------:R-:W-:-:S04]  /*10f0*/  IMAD.MOV.U32 R12, RZ, RZ, R9 ;  /* 0x000000ffff0c7224 */ /* 0x000fc800078e0009 */
.L_x_130:
[----:B------:R0:W2:Y:S01]  /*1100*/  LDG.E.128.CONSTANT R16, [R36.64] ;  /* 0x0000000824107981 */ /* 0x0000a2000c1e9d00 */
[----:B------:R-:W-:Y:S02]  /*1110*/  ISETP.NE.AND P0, PT, R33, R12, PT ;  /* 0x0000000c2100720c */ /* 0x000fe40003f05270 */
[----:B------:R-:W-:Y:S02]  /*1120*/  PRMT R13, R31, 0x9910, RZ ;  /* 0x000099101f0d7816 */ /* 0x000fe400000000ff */
[----:B------:R-:W-:Y:S02]  /*1130*/  ISETP.NE.AND P2, PT, R32, RZ, PT ;  /* 0x000000ff2000720c */ /* 0x000fe40003f45270 */
[----:B------:R-:W-:Y:S01]  /*1140*/  ISETP.EQ.OR P3, PT, R13, RZ, !P1 ;  /* 0x000000ff0d00720c */ /* 0x000fe20004f62670 */
[----:B------:R-:W-:-:S04]  /*1150*/  IMAD.MOV.U32 R13, RZ, RZ, 0x4 ;  /* 0x00000004ff0d7424 */ /* 0x000fc800078e00ff */
[----:B0-----:R-:W-:Y:S01]  /*1160*/  IMAD.WIDE R36, R13, c[0x0][0x18c], R36 ;  /* 0x000063000d247a25 */ /* 0x001fe200078e0224 */
[C---:B--2---:R-:W-:Y:S02]  /*1170*/  LOP3.LUT R44, R16.reuse, 0xf000f, RZ, 0xc0, !PT ;  /* 0x000f000f102c7812 */ /* 0x044fe400078ec0ff */
[----:B------:R-:W-:Y:S02]  /*1180*/  LOP3.LUT R43, R16, 0xf000f0, RZ, 0xc0, !PT ;  /* 0x00f000f0102b7812 */ /* 0x000fe400078ec0ff */
[----:B------:R-:W-:Y:S02]  /*1190*/  SHF.R.U32.HI R41, RZ, 0x8, R16 ;  /* 0x00000008ff297819 */ /* 0x000fe40000011610 */
[C---:B------:R-:W-:Y:S02]  /*11a0*/  LOP3.LUT R42, R17.reuse, 0xf000f, RZ, 0xc0, !PT ;  /* 0x000f000f112a7812 */ /* 0x040fe400078ec0ff */
[----:B------:R-:W-:Y:S02]  /*11b0*/  LOP3.LUT R38, R17, 0xf000f0, RZ, 0xc0, !PT ;  /* 0x00f000f011267812 */ /* 0x000fe400078ec0ff */
[----:B------:R-:W-:-:S02]  /*11c0*/  SHF.R.U32.HI R39, RZ, 0x8, R17 ;  /* 0x00000008ff277819 */ /* 0x000fc40000011611 */
[C---:B------:R-:W-:Y:S02]  /*11d0*/  LOP3.LUT R40, R18.reuse, 0xf000f, RZ, 0xc0, !PT ;  /* 0x000f000f12287812 */ /* 0x040fe400078ec0ff */
[----:B------:R-:W-:Y:S02]  /*11e0*/  LOP3.LUT R17, R18, 0xf000f0, RZ, 0xc0, !PT ;  /* 0x00f000f012117812 */ /* 0x000fe400078ec0ff */
[C---:B------:R-:W-:Y:S02]  /*11f0*/  LOP3.LUT R35, R19.reuse, 0xf000f, RZ, 0xc0, !PT ;  /* 0x000f000f13237812 */ /* 0x040fe400078ec0ff */
[----:B------:R-:W-:Y:S02]  /*1200*/  LOP3.LUT R16, R19, 0xf000f0, RZ, 0xc0, !PT ;  /* 0x00f000f013107812 */ /* 0x000fe400078ec0ff */
[----:B------:R-:W-:Y:S02]  /*1210*/  SHF.R.U32.HI R18, RZ, 0x8, R18 ;  /* 0x00000008ff127819 */ /* 0x000fe40000011612 */
[----:B------:R-:W-:Y:S01]  /*1220*/  SHF.R.U32.HI R19, RZ, 0x8, R19 ;  /* 0x00000008ff137819 */ /* 0x000fe20000011613 */
[----:B------:R-:W-:Y:S05]  /*1230*/  @P0 BRA `(.L_x_121) ;  /* 0x000002f000000947 */ /* 0x000fea0003800000 */
[----:B------:R-:W-:Y:S01]  /*1240*/  IADD3 R28, R28, 0x1, RZ ;  /* 0x000000011c1c7810 */ /* 0x000fe20007ffe0ff */
[----:B------:R-:W-:-:S04]  /*1250*/  IMAD.MOV.U32 R11, RZ, RZ, 0x4 ;  /* 0x00000004ff0b7424 */ /* 0x000fc800078e00ff */
        /* <DEDUP_REMOVED lines=12> */
[----:B--2---:R-:W-:-:S04]  /*1320*/  SHF.R.U32.HI R12, RZ, R30, R11 ;  /* 0x0000001eff0c7219 */ /* 0x004fc8000001160b */
[----:B------:R-:W-:Y:S02]  /*1330*/  LOP3.LUT R21, R12, 0xf, RZ, 0xc0, !PT ;  /* 0x0000000f0c157812 */ /* 0x000fe400078ec0ff */
[--C-:B------:R-:W-:Y:S02]  /*1340*/  SHF.R.U32.HI R20, RZ, 0x4, R12.reuse ;  /* 0x00000004ff147819 */ /* 0x100fe4000001160c */
[--C-:B------:R-:W-:Y:S02]  /*1350*/  SHF.R.U32.HI R11, RZ, 0x8, R12.reuse ;  /* 0x00000008ff0b7819 */ /* 0x100fe4000001160c */
[----:B------:R-:W-:Y:S02]  /*1360*/  SHF.R.U32.HI R12, RZ, 0xc, R12 ;  /* 0x0000000cff0c7819 */ /* 0x000fe4000001160c */
[----:B------:R-:W-:Y:S02]  /*1370*/  LOP3.LUT R10, R20, 0xf, RZ, 0xc0, !PT ;  /* 0x0000000f140a7812 */ /* 0x000fe400078ec0ff */
[----:B------:R-:W-:-:S02]  /*1380*/  LOP3.LUT R23, R11, 0xf, RZ, 0xc0, !PT ;  /* 0x0000000f0b177812 */ /* 0x000fc400078ec0ff */
[----:B0-----:R-:W-:Y:S01]  /*1390*/  LOP3.LUT R15, R12, 0xf, RZ, 0xc0, !PT ;  /* 0x0000000f0c0f7812 */ /* 0x001fe200078ec0ff */
[----:B------:R-:W-:Y:S01]  /*13a0*/  IMAD.MOV.U32 R12, RZ, RZ, R9 ;  /* 0x000000ffff0c7224 */ /* 0x000fe200078e0009 */
[----:B------:R-:W-:Y:S02]  /*13b0*/  IADD3 R22, R21, 0x1, RZ ;  /* 0x0000000115167810 */ /* 0x000fe40007ffe0ff */
[----:B------:R-:W-:Y:S02]  /*13c0*/  IADD3 R24, R10, 0x1, RZ ;  /* 0x000000010a187810 */ /* 0x000fe40007ffe0ff */
[----:B------:R-:W-:Y:S02]  /*13d0*/  IADD3 R26, R23, 0x1, RZ ;  /* 0x00000001171a7810 */ /* 0x000fe40007ffe0ff */
[----:B------:R-:W-:Y:S01]  /*13e0*/  IADD3 R46, R15, 0x1, RZ ;  /* 0x000000010f2e7810 */ /* 0x000fe20007ffe0ff */
[----:B------:R-:W0:Y:S01]  /*13f0*/  I2F.F16 R22, R22 ;  /* 0x0000001600167306 */ /* 0x000e220000200c00 */
[----:B------:R-:W-:-:S02]  /*1400*/  IADD3 R21, R21, 0xe401, RZ ;  /* 0x0000e40115157810 */ /* 0x000fc40007ffe0ff */
[----:B------:R-:W-:Y:S02]  /*1410*/  IADD3 R10, R10, 0xe401, RZ ;  /* 0x0000e4010a0a7810 */ /* 0x000fe40007ffe0ff */
[----:B------:R-:W-:-:S03]  /*1420*/  IADD3 R47, R15, 0xe401, RZ ;  /* 0x0000e4010f2f7810 */ /* 0x000fc60007ffe0ff */
[----:B------:R4:W1:Y:S08]  /*1430*/  I2F.F16 R20, R24 ;  /* 0x0000001800147306 */ /* 0x0008700000200c00 */
[----:B------:R3:W2:Y:S01]  /*1440*/  I2F.F16 R14, R26 ;  /* 0x0000001a000e7306 */ /* 0x0006a20000200c00 */
[----:B0-----:R-:W-:Y:S01]  /*1450*/  HADD2 R22, R45.H0_H0, -R22.H0_H0 ;  /* 0xa00000162d167230 */ /* 0x001fe20000000800 */
[----:B----4-:R-:W-:-:S02]  /*1460*/  PRMT R24, R25, 0x5410, R25 ;  /* 0x0000541019187816 */ /* 0x010fc40000000019 */
[----:B------:R-:W-:-:S04]  /*1470*/  PRMT R25, R25, 0x7632, R25 ;  /* 0x0000763219197816 */ /* 0x000fc80000000019 */
[----:B------:R-:W0:Y:S01]  /*1480*/  I2F.F16 R11, R46 ;  /* 0x0000002e000b7306 */ /* 0x000e220000200c00 */
[C---:B-1----:R-:W-:Y:S01]  /*1490*/  HADD2 R20, R45.reuse.H0_H0, -R20.H0_H0 ;  /* 0xa00000142d147230 */ /* 0x042fe20000000800 */
[C-C-:B---3--:R-:W-:Y:S02]  /*14a0*/  PRMT R26, R27.reuse, 0x5410, R27.reuse ;  /* 0x000054101b1a7816 */ /* 0x148fe4000000001b */
[----:B------:R-:W-:Y:S01]  /*14b0*/  PRMT R27, R27, 0x7632, R27 ;  /* 0x000076321b1b7816 */ /* 0x000fe2000000001b */
[C---:B--2---:R-:W-:Y:S02]  /*14c0*/  HADD2 R14, R45.reuse.H0_H0, -R14.H0_H0 ;  /* 0xa000000e2d0e7230 */ /* 0x044fe40000000800 */
[----:B0-----:R-:W-:Y:S01]  /*14d0*/  HADD2 R11, R45.H0_H0, -R11.H0_H0 ;  /* 0xa000000b2d0b7230 */ /* 0x001fe20000000800 */
[----:B------:R-:W-:Y:S02]  /*14e0*/  IADD3 R45, R23, 0xe401, RZ ;  /* 0x0000e401172d7810 */ /* 0x000fe40007ffe0ff */
[----:B------:R-:W-:-:S02]  /*14f0*/  PRMT R23, R21, 0x5410, R21 ;  /* 0x0000541015177816 */ /* 0x000fc40000000015 */
[----:B------:R-:W-:Y:S02]  /*1500*/  PRMT R21, R10, 0x5410, R10 ;  /* 0x000054100a157816 */ /* 0x000fe4000000000a */
[----:B------:R-:W-:Y:S02]  /*1510*/  PRMT R15, R45, 0x5410, R45 ;  /* 0x000054102d0f7816 */ /* 0x000fe4000000002d */
[----:B------:R-:W-:Y:S02]  /*1520*/  PRMT R10, R47, 0x5410, R47 ;  /* 0x000054102f0a7816 */ /* 0x000fe4000000002f */
.L_x_121:
[C---:B------:R-:W-:Y:S02]  /*1530*/  LOP3.LUT R48, R41.reuse, 0xf000f, RZ, 0xc0, !PT ;  /* 0x000f000f29307812 */ /* 0x040fe400078ec0ff */
[----:B------:R-:W-:Y:S02]  /*1540*/  LOP3.LUT R49, R41, 0xf000f0, RZ, 0xc0, !PT ;  /* 0x00f000f029317812 */ /* 0x000fe400078ec0ff */
[C---:B------:R-:W-:Y:S02]  /*1550*/  LOP3.LUT R50, R39.reuse, 0xf000f, RZ, 0xc0, !PT ;  /* 0x000f000f27327812 */ /* 0x040fe400078ec0ff */
[----:B------:R-:W-:-:S02]  /*1560*/  LOP3.LUT R39, R39, 0xf000f0, RZ, 0xc0, !PT ;  /* 0x00f000f027277812 */ /* 0x000fc400078ec0ff */
[C---:B------:R-:W-:Y:S02]  /*1570*/  LOP3.LUT R52, R18.reuse, 0xf000f, RZ, 0xc0, !PT ;  /* 0x000f000f12347812 */ /* 0x040fe400078ec0ff */
[----:B------:R-:W-:Y:S02]  /*1580*/  LOP3.LUT R51, R18, 0xf000f0, RZ, 0xc0, !PT ;  /* 0x00f000f012337812 */ /* 0x000fe400078ec0ff */
[----:B------:R-:W-:Y:S02]  /*1590*/  LOP3.LUT R43, R43, 0x64006400, RZ, 0xfc, !PT ;  /* 0x640064002b2b7812 */ /* 0x000fe400078efcff */
[----:B------:R-:W-:Y:S02]  /*15a0*/  LOP3.LUT R42, R42, 0x64006400, RZ, 0xfc, !PT ;  /* 0x640064002a2a7812 */ /* 0x000fe400078efcff */
[----:B------:R-:W-:Y:S02]  /*15b0*/  LOP3.LUT R45, R17, 0x64006400, RZ, 0xfc, !PT ;  /* 0x64006400112d7812 */ /* 0x000fe400078efcff */
[----:B------:R-:W-:-:S02]  /*15c0*/  LOP3.LUT R18, R16, 0x64006400, RZ, 0xfc, !PT ;  /* 0x6400640010127812 */ /* 0x000fc400078efcff */
[----:B------:R-:W-:Y:S01]  /*15d0*/  LOP3.LUT R41, R38, 0x64006400, RZ, 0xfc, !PT ;  /* 0x6400640026297812 */ /* 0x000fe200078efcff */
[----:B------:R-:W-:Y:S01]  /*15e0*/  HFMA2.MMA R38, R43, 0.0625, 0.0625, R22 ;  /* 0x2c002c002b267835 */ /* 0x000fe20000000016 */
[----:B------:R-:W-:Y:S02]  /*15f0*/  LOP3.LUT R46, R40, 0x64006400, RZ, 0xfc, !PT ;  /* 0x64006400282e7812 */ /* 0x000fe400078efcff */
[C---:B------:R-:W-:Y:S01]  /*1600*/  LOP3.LUT R17, R19.reuse, 0xf000f, RZ, 0xc0, !PT ;  /* 0x000f000f13117812 */ /* 0x040fe200078ec0ff */
[----:B------:R-:W-:Y:S01]  /*1610*/  HFMA2 R40, R41, 0.0625, 0.0625, R20 ;  /* 0x2c002c0029287831 */ /* 0x000fe20000000014 */
[----:B------:R-:W-:Y:S02]  /*1620*/  LOP3.LUT R16, R19, 0xf000f0, RZ, 0xc0, !PT ;  /* 0x00f000f013107812 */ /* 0x000fe400078ec0ff */
[----:B------:R-:W-:Y:S01]  /*1630*/  LOP3.LUT R48, R48, 0x64006400, RZ, 0xfc, !PT ;  /* 0x6400640030307812 */ /* 0x000fe200078efcff */
[----:B------:R-:W-:Y:S01]  /*1640*/  HFMA2.MMA R41, R46, 1, 1, R15 ;  /* 0x3c003c002e297835 */ /* 0x000fe2000000000f */
[----:B------:R-:W-:-:S02]  /*1650*/  LOP3.LUT R47, R35, 0x64006400, RZ, 0xfc, !PT ;  /* 0x64006400232f7812 */ /* 0x000fc400078efcff */
[----:B------:R-:W-:Y:S02]  /*1660*/  LOP3.LUT R19, R49, 0x64006400, RZ, 0xfc, !PT ;  /* 0x6400640031137812 */ /* 0x000fe400078efcff */
[----:B------:R-:W-:Y:S01]  /*1670*/  LOP3.LUT R44, R44, 0x64006400, RZ, 0xfc, !PT ;  /* 0x640064002c2c7812 */ /* 0x000fe200078efcff */
[----:B------:R-:W-:Y:S01]  /*1680*/  HADD2 R43, R47, R10 ;  /* 0x0000000a2f2b7230 */ /* 0x000fe20000000000 */
[----:B------:R-:W-:Y:S02]  /*1690*/  LOP3.LUT R50, R50, 0x64006400, RZ, 0xfc, !PT ;  /* 0x6400640032327812 */ /* 0x000fe400078efcff */
[----:B------:R-:W-:Y:S01]  /*16a0*/  LOP3.LUT R49, R39, 0x64006400, RZ, 0xfc, !PT ;  /* 0x6400640027317812 */ /* 0x000fe200078efcff */
[--C-:B------:R-:W-:Y:S01]  /*16b0*/  HADD2 R39, R42, R21.reuse ;  /* 0x000000152a277230 */ /* 0x100fe20000000000 */
[----:B------:R-:W-:Y:S01]  /*16c0*/  LOP3.LUT R52, R52, 0x64006400, RZ, 0xfc, !PT ;  /* 0x6400640034347812 */ /* 0x000fe200078efcff */
[----:B------:R-:W-:Y:S01]  /*16d0*/  HFMA2.MMA R42, R45, 0.0625, 0.0625, R14 ;  /* 0x2c002c002d2a7835 */ /* 0x000fe2000000000e */
[----:B------:R-:W-:Y:S01]  /*16e0*/  LOP3.LUT R51, R51, 0x64006400, RZ, 0xfc, !PT ;  /* 0x6400640033337812 */ /* 0x000fe200078efcff */
[----:B------:R-:W-:Y:S01]  /*16f0*/  HFMA2.MMA R45, R48, 1, 1, R23 ;  /* 0x3c003c00302d7835 */ /* 0x000fe20000000017 */
[----:B------:R-:W-:Y:S01]  /*1700*/  LOP3.LUT R17, R17, 0x64006400, RZ, 0xfc, !PT ;  /* 0x6400640011117812 */ /* 0x000fe200078efcff */
[----:B------:R-:W-:Y:S01]  /*1710*/  HFMA2.MMA R46, R19, 0.0625, 0.0625, R22 ;  /* 0x2c002c00132e7835 */ /* 0x000fe20000000016 */
[----:B------:R-:W-:Y:S01]  /*1720*/  LOP3.LUT R16, R16, 0x64006400, RZ, 0xfc, !PT ;  /* 0x6400640010107812 */ /* 0x000fe200078efcff */
[----:B------:R-:W-:Y:S01]  /*1730*/  HADD2 R47, R50, R21 ;  /* 0x00000015322f7230 */ /* 0x000fe20000000000 */
[----:B------:R-:W-:Y:S01]  /*1740*/  HFMA2.MMA R35, R44, 1, 1, R23 ;  /* 0x3c003c002c237835 */ /* 0x000fe20000000017 */
[----:B------:R-:W-:Y:S01]  /*1750*/  HFMA2 R48, R49, 0.0625, 0.0625, R20 ;  /* 0x2c002c0031307831 */ /* 0x000fe20000000014 */
[----:B------:R-:W-:Y:S01]  /*1760*/  HFMA2.MMA R49, R52, 1, 1, R15 ;  /* 0x3c003c0034317835 */ /* 0x000fe2000000000f */
[----:B------:R-:W-:Y:S01]  /*1770*/  HFMA2 R44, R18, 0.0625, 0.0625, R11 ;  /* 0x2c002c00122c7831 */ /* 0x000fe2000000000b */
[----:B------:R-:W-:Y:S01]  /*1780*/  HFMA2.MMA R50, R51, 0.0625, 0.0625, R14 ;  /* 0x2c002c0033327835 */ /* 0x000fe2000000000e */
[----:B------:R-:W-:-:S02]  /*1790*/  HADD2 R51, R17, R10 ;  /* 0x0000000a11337230 */ /* 0x000fc40000000000 */
[----:B------:R-:W-:Y:S01]  /*17a0*/  HFMA2 R52, R16, 0.0625, 0.0625, R11 ;  /* 0x2c002c0010347831 */ /* 0x000fe2000000000b */
[----:B------:R-:W-:Y:S05]  /*17b0*/  @!P2 BRA `(.L_x_122) ;  /* 0x000001500000a947 */ /* 0x000fea0003800000 */
[----:B------:R-:W0:Y:S02]  /*17c0*/  LDS.128 R16, [UR4] ;  /* 0x00000004ff107984 */ /* 0x000e240008000c00 */
        /* <DEDUP_REMOVED lines=20> */
.L_x_122:
        /* <DEDUP_REMOVED lines=23> */
.L_x_123:
[----:B------:R0:W2:Y:S02]  /*1a80*/  LDG.E.128.CONSTANT R16, [R36.64] ;  /* 0x0000000824107981 */ /* 0x0000a4000c1e9d00 */
[----:B0-----:R-:W-:Y:S01]  /*1a90*/  IMAD.WIDE R36, R13, c[0x0][0x18c], R36 ;  /* 0x000063000d247a25 */ /* 0x001fe200078e0224 */
[C---:B--2---:R-:W-:Y:S02]  /*1aa0*/  LOP3.LUT R40, R16.reuse, 0xf000f, RZ, 0xc0, !PT ;  /* 0x000f000f10287812 */ /* 0x044fe400078ec0ff */
[----:B------:R-:W-:Y:S02]  /*1ab0*/  LOP3.LUT R39, R16, 0xf000f0, RZ, 0xc0, !PT ;  /* 0x00f000f010277812 */ /* 0x000fe400078ec0ff */
[C---:B------:R-:W-:Y:S02]  /*1ac0*/  LOP3.LUT R42, R17.reuse, 0xf000f, RZ, 0xc0, !PT ;  /* 0x000f000f112a7812 */ /* 0x040fe400078ec0ff */
[----:B------:R-:W-:-:S02]  /*1ad0*/  LOP3.LUT R38, R17, 0xf000f0, RZ, 0xc0, !PT ;  /* 0x00f000f011267812 */ /* 0x000fc400078ec0ff */
[----:B------:R-:W-:Y:S02]  /*1ae0*/  SHF.R.U32.HI R16, RZ, 0x8, R16 ;  /* 0x00000008ff107819 */ /* 0x000fe40000011610 */
[----:B------:R-:W-:Y:S02]  /*1af0*/  SHF.R.U32.HI R17, RZ, 0x8, R17 ;  /* 0x00000008ff117819 */ /* 0x000fe40000011611 */
[C---:B------:R-:W-:Y:S02]  /*1b00*/  LOP3.LUT R44, R18.reuse, 0xf000f, RZ, 0xc0, !PT ;  /* 0x000f000f122c7812 */ /* 0x040fe400078ec0ff */
[----:B------:R-:W-:Y:S02]  /*1b10*/  SHF.R.U32.HI R46, RZ, 0x8, R18 ;  /* 0x00000008ff2e7819 */ /* 0x000fe40000011612 */
[----:B------:R-:W-:Y:S02]  /*1b20*/  LOP3.LUT R45, R18, 0xf000f0, RZ, 0xc0, !PT ;  /* 0x00f000f0122d7812 */ /* 0x000fe400078ec0ff */
[----:B------:R-:W-:-:S02]  /*1b30*/  SHF.R.U32.HI R48, RZ, 0x8, R19 ;  /* 0x00000008ff307819 */ /* 0x000fc40000011613 */
[C---:B------:R-:W-:Y:S02]  /*1b40*/  LOP3.LUT R49, R19.reuse, 0xf000f, RZ, 0xc0, !PT ;  /* 0x000f000f13317812 */ /* 0x040fe400078ec0ff */
[----:B------:R-:W-:Y:S02]  /*1b50*/  LOP3.LUT R50, R19, 0xf000f0, RZ, 0xc0, !PT ;  /* 0x00f000f013327812 */ /* 0x000fe400078ec0ff */
[C---:B------:R-:W-:Y:S02]  /*1b60*/  LOP3.LUT R18, R16.reuse, 0xf000f, RZ, 0xc0, !PT ;  /* 0x000f000f10127812 */ /* 0x040fe400078ec0ff */
[----:B------:R-:W-:Y:S02]  /*1b70*/  LOP3.LUT R35, R16, 0xf000f0, RZ, 0xc0, !PT ;  /* 0x00f000f010237812 */ /* 0x000fe400078ec0ff */
[C---:B------:R-:W-:Y:S02]  /*1b80*/  LOP3.LUT R41, R17.reuse, 0xf000f, RZ, 0xc0, !PT ;  /* 0x000f000f11297812 */ /* 0x040fe400078ec0ff */
[----:B------:R-:W-:-:S02]  /*1b90*/  LOP3.LUT R43, R17, 0xf000f0, RZ, 0xc0, !PT ;  /* 0x00f000f0112b7812 */ /* 0x000fc400078ec0ff */
[----:B------:R-:W-:Y:S02]  /*1ba0*/  LOP3.LUT R16, R44, 0x64006400, RZ, 0xfc, !PT ;  /* 0x640064002c107812 */ /* 0x000fe400078efcff */
[----:B------:R-:W-:Y:S02]  /*1bb0*/  LOP3.LUT R42, R42, 0x64006400, RZ, 0xfc, !PT ;  /* 0x640064002a2a7812 */ /* 0x000fe400078efcff */
[C---:B------:R-:W-:Y:S02]  /*1bc0*/  LOP3.LUT R44, R46.reuse, 0xf000f, RZ, 0xc0, !PT ;  /* 0x000f000f2e2c7812 */ /* 0x040fe400078ec0ff */
[----:B------:R-:W-:Y:S02]  /*1bd0*/  LOP3.LUT R17, R45, 0x64006400, RZ, 0xfc, !PT ;  /* 0x640064002d117812 */ /* 0x000fe400078efcff */
[----:B------:R-:W-:Y:S02]  /*1be0*/  LOP3.LUT R47, R46, 0xf000f0, RZ, 0xc0, !PT ;  /* 0x00f000f02e2f7812 */ /* 0x000fe400078ec0ff */
[----:B------:R-:W-:-:S02]  /*1bf0*/  LOP3.LUT R51, R48, 0xf000f, RZ, 0xc0, !PT ;  /* 0x000f000f30337812 */ /* 0x000fc400078ec0ff */
[----:B------:R-:W-:Y:S02]  /*1c00*/  LOP3.LUT R52, R48, 0xf000f0, RZ, 0xc0, !PT ;  /* 0x00f000f030347812 */ /* 0x000fe400078ec0ff */
[----:B------:R-:W-:Y:S02]  /*1c10*/  LOP3.LUT R39, R39, 0x64006400, RZ, 0xfc, !PT ;  /* 0x6400640027277812 */ /* 0x000fe400078efcff */
[----:B------:R-:W-:Y:S02]  /*1c20*/  LOP3.LUT R19, R38, 0x64006400, RZ, 0xfc, !PT ;  /* 0x6400640026137812 */ /* 0x000fe400078efcff */
[----:B------:R-:W-:Y:S02]  /*1c30*/  LOP3.LUT R49, R49, 0x64006400, RZ, 0xfc, !PT ;  /* 0x6400640031317812 */ /* 0x000fe400078efcff */
[----:B------:R-:W-:Y:S01]  /*1c40*/  LOP3.LUT R50, R50, 0x64006400, RZ, 0xfc, !PT ;  /* 0x6400640032327812 */ /* 0x000fe200078efcff */
[----:B------:R-:W-:Y:S01]  /*1c50*/  HFMA2.MMA R39, R39, 0.0625, 0.0625, R22 ;  /* 0x2c002c0027277835 */ /* 0x000fe20000000016 */
[----:B------:R-:W-:Y:S01]  /*1c60*/  LOP3.LUT R46, R41, 0x64006400, RZ, 0xfc, !PT ;  /* 0x64006400292e7812 */ /* 0x000fe200078efcff */
[----:B------:R-:W-:Y:S01]  /*1c70*/  HFMA2.MMA R41, R42, 1, 1, R21 ;  /* 0x3c003c002a297835 */ /* 0x000fe20000000015 */
[----:B------:R-:W-:Y:S01]  /*1c80*/  LOP3.LUT R45, R43, 0x64006400, RZ, 0xfc, !PT ;  /* 0x640064002b2d7812 */ /* 0x000fe200078efcff */
[----:B------:R-:W-:Y:S01]  /*1c90*/  HFMA2.MMA R49, R49, 1, 1, R10 ;  /* 0x3c003c0031317835 */ /* 0x000fe2000000000a */
[----:B------:R-:W-:Y:S01]  /*1ca0*/  LOP3.LUT R38, R18, 0x64006400, RZ, 0xfc, !PT ;  /* 0x6400640012267812 */ /* 0x000fe200078efcff */
[----:B------:R-:W-:Y:S01]  /*1cb0*/  HADD2 R43, R46, R21 ;  /* 0x000000152e2b7230 */ /* 0x000fe20000000000 */
        /* <DEDUP_REMOVED lines=8> */
[----:B------:R-:W-:Y:S01]  /*1d40*/  LOP3.LUT R51, R51, 0x64006400, RZ, 0xfc, !PT ;  /* 0x6400640033337812 */ /* 0x000fe200078efcff */
[----:B------:R-:W-:Y:S01]  /*1d50*/  HFMA2.MMA R50, R50, 0.0625, 0.0625, R11 ;  /* 0x2c002c0032327835 */ /* 0x000fe2000000000b */
[----:B------:R-:W-:Y:S01]  /*1d60*/  LOP3.LUT R18, R52, 0x64006400, RZ, 0xfc, !PT ;  /* 0x6400640034127812 */ /* 0x000fe200078efcff */
[----:B------:R-:W-:-:S02]  /*1d70*/  HADD2 R47, R48, R15 ;  /* 0x0000000f302f7230 */ /* 0x000fc40000000000 */
[--C-:B------:R-:W-:Y:S02]  /*1d80*/  HADD2 R40, R40, R23.reuse ;  /* 0x0000001728287230 */ /* 0x100fe40000000000 */
[----:B------:R-:W-:Y:S02]  /*1d90*/  HADD2 R38, R38, R23 ;  /* 0x0000001726267230 */ /* 0x000fe40000000000 */
[----:B------:R-:W-:Y:S02]  /*1da0*/  HFMA2 R35, R35, 0.0625, 0.0625, R22 ;  /* 0x2c002c0023237831 */ /* 0x000fe40000000016 */
[----:B------:R-:W-:Y:S02]  /*1db0*/  HFMA2 R48, R53, 0.0625, 0.0625, R14 ;  /* 0x2c002c0035307831 */ /* 0x000fe4000000000e */
[----:B------:R-:W-:Y:S02]  /*1dc0*/  HADD2 R51, R51, R10 ;  /* 0x0000000a33337230 */ /* 0x000fe40000000000 */
[----:B------:R-:W-:Y:S01]  /*1dd0*/  HFMA2 R52, R18, 0.0625, 0.0625, R11 ;  /* 0x2c002c0012347831 */ /* 0x000fe2000000000b */
[----:B------:R-:W-:Y:S05]  /*1de0*/  @!P2 BRA `(.L_x_124) ;  /* 0x000001500000a947 */ /* 0x000fea0003800000 */
[----:B------:R-:W0:Y:S02]  /*1df0*/  LDS.128 R16, [UR4+0x10] ;  /* 0x00001004ff107984 */ /* 0x000e240008000c00 */
        /* <DEDUP_REMOVED lines=8> */
[-C--:B------:R-:W-:Y:S02]  /*1e80*/  HFMA2 R16, R43, R18.reuse, R16 ;  /* 0x000000122b107231 */ /* 0x080fe40000000010 */
[----:B------:R-:W-:Y:S01]  /*1e90*/  HFMA2 R55, R51, R18, R55 ;  /* 0x0000001233377231 */ /* 0x000fe20000000037 */
[-C--:B------:R-:W-:Y:S01]  /*1ea0*/  HFMA2.MMA R54, R38, R18.reuse, R54 ;  /* 0x0000001226367235 */ /* 0x080fe20000000036 */
[-C--:B------:R-:W-:Y:S01]  /*1eb0*/  HFMA2 R16, R42, R19.reuse, R16 ;  /* 0x000000132a107231 */ /* 0x080fe20000000010 */
[----:B------:R-:W-:Y:S01]  /*1ec0*/  HFMA2.MMA R53, R47, R18, R53 ;  /* 0x000000122f357235 */ /* 0x000fe20000000035 */
[----:B------:R-:W-:-:S02]  /*1ed0*/  HFMA2 R55, R52, R19, R55 ;  /* 0x0000001334377231 */ /* 0x000fc40000000037 */
[----:B------:R-:W-:Y:S01]  /*1ee0*/  HFMA2 R2, R16, R27, R2 ;  /* 0x0000001b10027231 */ /* 0x000fe20000000002 */
[-C--:B------:R-:W-:Y:S01]  /*1ef0*/  HFMA2.MMA R54, R35, R19.reuse, R54 ;  /* 0x0000001323367235 */ /* 0x080fe20000000036 */
[----:B------:R-:W-:Y:S01]  /*1f00*/  HFMA2 R4, R55, R25, R4 ;  /* 0x0000001937047231 */ /* 0x000fe20000000004 */
[----:B------:R-:W-:-:S04]  /*1f10*/  HFMA2.MMA R53, R48, R19, R53 ;  /* 0x0000001330357235 */ /* 0x000fc80000000035 */
[----:B------:R-:W-:Y:S02]  /*1f20*/  HFMA2.MMA R0, R54, R26, R0 ;  /* 0x0000001a36007235 */ /* 0x000fe40000000000 */
[----:B------:R-:W-:-:S06]  /*1f30*/  HFMA2.MMA R3, R53, R24, R3 ;  /* 0x0000001835037235 */ /* 0x000fcc0000000003 */
.L_x_124:
[----:B------:R-:W-:Y:S05]  /*1f40*/  @P3 BRA `(.L_x_125) ;  /* 0x0000016000003947 */ /* 0x000fea0003800000 */
[----:B------:R-:W0:Y:S01]  /*1f50*/  LDS.128 R16, [UR4+0x110] ;  /* 0x00011004ff107984 */ /* 0x000e220008000c00 */
[----:B------:R-:W-:Y:S01]  /*1f60*/  IMAD.MOV.U32 R54, RZ, RZ, R39 ;  /* 0x000000ffff367224 */ /* 0x000fe200078e0027 */
        /* <DEDUP_REMOVED lines=20> */
.L_x_125:
        /* <DEDUP_REMOVED lines=76> */
.L_x_126:
        /* <DEDUP_REMOVED lines=23> */
.L_x_127:
[----:B------:R-:W2:Y:S02]  /*26e0*/  LDG.E.128.CONSTANT R16, [R36.64] ;  /* 0x0000000824107981 */ /* 0x000ea4000c1e9d00 */
        /* <DEDUP_REMOVED lines=74> */
.L_x_128:
        /* <DEDUP_REMOVED lines=23> */
.L_x_129:
[----:B------:R-:W-:Y:S01]  /*2d00*/  IADD3 R33, R33, 0x20, RZ ;  /* 0x0000002021217810 */ /* 0x000fe20007ffe0ff */
[----:B------:R-:W-:Y:S01]  /*2d10*/  UIADD3 UR4, UR4, 0x40, URZ ;  /* 0x0000004004047890 */ /* 0x000fe2000fffe03f */
[----:B------:R-:W-:Y:S01]  /*2d20*/  IMAD.WIDE R36, R13, c[0x0][0x18c], R36 ;  /* 0x000063000d247a25 */ /* 0x000fe200078e0224 */
[----:B------:R-:W-:Y:S02]  /*2d30*/  IADD3 R9, R9, 0x20, RZ ;  /* 0x0000002009097810 */ /* 0x000fe40007ffe0ff */
[----:B------:R-:W-:-:S13]  /*2d40*/  ISETP.GE.AND P0, PT, R33, UR5, PT ;  /* 0x0000000521007c0c */ /* 0x000fda000bf06270 */
[----:B------:R-:W-:Y:S01]  /*2d50*/  @P0 CALL.REL.NOINC `(.L_x_120) ;  /* 0x0000001000000944 */ /* 0x000fe20003c00000 */
[----:B------:R-:W-:Y:S05]  /*2d60*/  BRA `(.L_x_130) ;  /* 0xffffe39000007947 */ /* 0x000fea000383ffff */
.L_x_120:
        /* <DEDUP_REMOVED lines=18> */
.L_x_134:
[----:B------:R-:W0:Y:S02]  /*2e90*/  LDS R2, [R0] ;  /* 0x0000000000027984 */ /* 0x000e240000000800 */
[----:B0-----:R-:W-:-:S10]  /*2ea0*/  HFMA2.MMA R3, R2, 1, 1, R12 ;  /* 0x3c003c0002037835 */ /* 0x001fd4000000000c */
[----:B------:R-:W0:Y:S02]  /*2eb0*/  ATOMS.CAST.SPIN R3, [R0], R2, R3 ;  /* 0x000000020003738d */ /* 0x000e240001800003 */
[----:B0-----:R-:W-:-:S13]  /*2ec0*/  ISETP.EQ.U32.AND P0, PT, R3, 0x1, PT ;  /* 0x000000010300780c */ /* 0x001fda0003f02070 */
[----:B------:R-:W-:Y:S05]  /*2ed0*/  @!P0 BRA `(.L_x_134) ;  /* 0xffffffb000008947 */ /* 0x000fea000383ffff */
[----:B------:R-:W-:Y:S05]  /*2ee0*/  BRA `(.L_x_132) ;  /* 0x0000003000007947 */ /* 0x000fea0003800000 */
.L_x_133:
[----:B------:R-:W2:Y:S02]  /*2ef0*/  LD.E R0, [R10.64] ;  /* 0x000000080a007980 */ /* 0x000ea4000c101900 */
[----:B--2---:R-:W-:-:S05]  /*2f00*/  IMAD.IADD R3, R12, 0x1, R0 ;  /* 0x000000010c037824 */ /* 0x004fca00078e0200 */
[----:B------:R0:W-:Y:S02]  /*2f10*/  ST.E [R10.64], R3 ;  /* 0x000000030a007985 */ /* 0x0001e4000c101908 */
.L_x_132:
[----:B------:R-:W-:Y:S05]  /*2f20*/  BSYNC B0 ;  /* 0x0000000000007941 */ /* 0x000fea0003800000 */
.L_x_131:
        /* <DEDUP_REMOVED lines=8> */
.L_x_138:
[----:B------:R-:W0:Y:S02]  /*2fb0*/  LDS R2, [R10] ;  /* 0x000000000a027984 */ /* 0x000e240000000800 */
[----:B0-----:R-:W-:-:S06]  /*2fc0*/  HADD2 R3, R2, R13 ;  /* 0x0000000d02037230 */ /* 0x001fcc0000000000 */
[----:B------:R-:W0:Y:S02]  /*2fd0*/  ATOMS.CAST.SPIN R3, [R10], R2, R3 ;  /* 0x000000020a03738d */ /* 0x000e240001800003 */
[----:B0-----:R-:W-:-:S13]  /*2fe0*/  ISETP.EQ.U32.AND P0, PT, R3, 0x1, PT ;  /* 0x000000010300780c */ /* 0x001fda0003f02070 */
[----:B------:R-:W-:Y:S05]  /*2ff0*/  @!P0 BRA `(.L_x_138) ;  /* 0xffffffb000008947 */ /* 0x000fea000383ffff */
[----:B------:R-:W-:Y:S05]  /*3000*/  BRA `(.L_x_136) ;  /* 0x0000003000007947 */ /* 0x000fea0003800000 */
.L_x_137:
[----:B------:R-:W2:Y:S02]  /*3010*/  LD.E R0, [R10.64+0x4] ;  /* 0x000004080a007980 */ /* 0x000ea4000c101900 */
[----:B0-2---:R-:W-:-:S05]  /*3020*/  IMAD.IADD R3, R13, 0x1, R0 ;  /* 0x000000010d037824 */ /* 0x005fca00078e0200 */
[----:B------:R0:W-:Y:S02]  /*3030*/  ST.E [R10.64+0x4], R3 ;  /* 0x000004030a007985 */ /* 0x0001e4000c101908 */
.L_x_136:
[----:B------:R-:W-:Y:S05]  /*3040*/  BSYNC B0 ;  /* 0x0000000000007941 */ /* 0x000fea0003800000 */
.L_x_135:
        /* <DEDUP_REMOVED lines=16> */
.L_x_142:
[----:B------:R-:W0:Y:S02]  /*3150*/  LDS R4, [R0] ;  /* 0x0000000000047984 */ /* 0x000e240000000800 */
[----:B0-----:R-:W-:-:S10]  /*3160*/  HFMA2.MMA R5, R4, 1, 1, R9 ;  /* 0x3c003c0004057835 */ /* 0x001fd40000000009 */
[----:B------:R-:W0:Y:S02]  /*3170*/  ATOMS.CAST.SPIN R5, [R0], R4, R5 ;  /* 0x000000040005738d */ /* 0x000e240001800005 */
[----:B0-----:R-:W-:-:S13]  /*3180*/  ISETP.EQ.U32.AND P0, PT, R5, 0x1, PT ;  /* 0x000000010500780c */ /* 0x001fda0003f02070 */
[----:B------:R-:W-:Y:S05]  /*3190*/  @!P0 BRA `(.L_x_142) ;  /* 0xffffffb000008947 */ /* 0x000fea000383ffff */
[----:B------:R-:W-:Y:S05]  /*31a0*/  BRA `(.L_x_140) ;  /* 0x0000003000007947 */ /* 0x000fea0003800000 */
.L_x_141:
[----:B------:R-:W2:Y:S02]  /*31b0*/  LD.E R0, [R2.64] ;  /* 0x0000000802007980 */ /* 0x000ea4000c101900 */
[----:B--2---:R-:W-:-:S05]  /*31c0*/  IMAD.IADD R5, R5, 0x1, R0 ;  /* 0x0000000105057824 */ /* 0x004fca00078e0200 */
[----:B------:R0:W-:Y:S02]  /*31d0*/  ST.E [R2.64], R5 ;  /* 0x0000000502007985 */ /* 0x0001e4000c101908 */
.L_x_140:
[----:B------:R-:W-:Y:S05]  /*31e0*/  BSYNC B0 ;  /* 0x0000000000007941 */ /* 0x000fea0003800000 */
.L_x_139:
[----:B------:R-:W2:Y:S02]  /*31f0*/  ATOM.E.ADD.F16x2.RN.STRONG.GPU P0, RZ, [R2.64+0x4], R7 ;  /* 0x0000040702ff798a */ /* 0x000ea4000810e9c8 */
[----:B--2---:R-:W-:Y:S05]  /*3200*/  @P0 EXIT ;  /* 0x000000000000094d */ /* 0x004fea0003800000 */
[----:B------:R-:W1:Y:S02]  /*3210*/  QSPC.E.S P0, RZ, [R2+0x4] ;  /* 0x0000040002ff73aa */ /* 0x000e640000000500 */
[----:B-1----:R-:W-:Y:S05]  /*3220*/  @!P0 BRA `(.L_x_143) ;  /* 0x0000009000008947 */ /* 0x002fea0003800000 */
[----:B0-----:R-:W-:Y:S02]  /*3230*/  IADD3 R2, R2, 0x4, RZ ;  /* 0x0000000402027810 */ /* 0x001fe40007ffe0ff */
[----:B------:R-:W-:Y:S02]  /*3240*/  PRMT R7, R7, 0x5410, R8 ;  /* 0x0000541007077816 */ /* 0x000fe40000000008 */
[----:B------:R-:W-:-:S05]  /*3250*/  LOP3.LUT R2, R2, 0xffffff, RZ, 0xc0, !PT ;  /* 0x00ffffff02027812 */ /* 0x000fca00078ec0ff */
.L_x_144:
[----:B------:R-:W0:Y:S02]  /*3260*/  LDS R4, [R2] ;  /* 0x0000000002047984 */ /* 0x000e240000000800 */
[----:B0-----:R-:W-:-:S06]  /*3270*/  HADD2 R5, R4, R7 ;  /* 0x0000000704057230 */ /* 0x001fcc0000000000 */
[----:B------:R-:W0:Y:S02]  /*3280*/  ATOMS.CAST.SPIN R5, [R2], R4, R5 ;  /* 0x000000040205738d */ /* 0x000e240001800005 */
[----:B0-----:R-:W-:-:S13]  /*3290*/  ISETP.EQ.U32.AND P0, PT, R5, 0x1, PT ;  /* 0x000000010500780c */ /* 0x001fda0003f02070 */
[----:B------:R-:W-:Y:S05]  /*32a0*/  @!P0 BRA `(.L_x_144) ;  /* 0xffffffb000008947 */ /* 0x000fea000383ffff */
[----:B------:R-:W-:Y:S05]  /*32b0*/  EXIT ;  /* 0x000000000000794d */ /* 0x000fea0003800000 */
.L_x_143:
[----:B------:R-:W2:Y:S02]  /*32c0*/  LD.E R0, [R2.64+0x4] ;  /* 0x0000040802007980 */ /* 0x000ea4000c101900 */
[----:B0-2---:R-:W-:-:S05]  /*32d0*/  IMAD.IADD R5, R7, 0x1, R0 ;  /* 0x0000000107057824 */ /* 0x005fca00078e0200 */
[----:B------:R-:W-:Y:S01]  /*32e0*/  ST.E [R2.64+0x4], R5 ;  /* 0x0000040502007985 */ /* 0x000fe2000c101908 */
[----:B------:R-:W-:Y:S05]  /*32f0*/  EXIT ;  /* 0x000000000000794d */ /* 0x000fea0003800000 */
.L_x_145:
        /* <DEDUP_REMOVED lines=16> */
.L_x_160:


//--------------------- .text._Z28gemm_half_q_half_gptq_kernelILi1ELb1ELb0EEvPK6__halfPKjS4_S2_PS0_iiiiiPKtibS2_i --------------------------
	.section	.text._Z28gemm_half_q_half_gptq_kernelILi1ELb1ELb0EEvPK6__halfPKjS4_S2_PS0_iiiiiPKtibS2_i,"ax",@progbits
	.sectioninfo	@"SHI_REGISTERS=56"
	.align	128
        .global         _Z28gemm_half_q_half_gptq_kernelILi1ELb1ELb0EEvPK6__halfPKjS4_S2_PS0_iiiiiPKtibS2_i
        .type           _Z28gemm_half_q_half_gptq_kernelILi1ELb1ELb0EEvPK6__halfPKjS4_S2_PS0_iiiiiPKtibS2_i,@function
        .size           _Z28gemm_half_q_half_gptq_kernelILi1ELb1ELb0EEvPK6__halfPKjS4_S2_PS0_iiiiiPKtibS2_i,(.L_x_161 - _Z28gemm_half_q_half_gptq_kernelILi1ELb1ELb0EEvPK6__halfPKjS4_S2_PS0_iiiiiPKtibS2_i)
        .other          _Z28gemm_half_q_half_gptq_kernelILi1ELb1ELb0EEvPK6__halfPKjS4_S2_PS0_iiiiiPKtibS2_i,@"STO_CUDA_ENTRY STV_DEFAULT"
_Z28gemm_half_q_half_gptq_kernelILi1ELb1ELb0EEvPK6__halfPKjS4_S2_PS0_iiiiiPKtibS2_i:
.text._Z28gemm_half_q_half_gptq_kernelILi1ELb1ELb0EEvPK6__halfPKjS4_S2_PS0_iiiiiPKtibS2_i:
[----:B------:R-:W-:Y:S02]  /*0000*/  IMAD.MOV.U32 R1, RZ, RZ, c[0x0][0x28] ;  /* 0x00000a00ff017624 */ /* 0x000fe400078e00ff */
[----:B------:R-:W0:Y:S04]  /*0010*/  S2R R5, SR_CTAID.Y ;  /* 0x0000000000057919 */ /* 0x000e280000002600 */
[----:B------:R-:W1:Y:S01]  /*0020*/  S2R R9, SR_CTAID.X ;  /* 0x0000000000097919 */ /* 0x000e620000002500 */
[----:B0-----:R-:W-:-:S13]  /*0030*/  ISETP.GE.AND P0, PT, R5, c[0x0][0x188], PT ;  /* 0x0000620005007a0c */ /* 0x001fda0003f06270 */
[----:B------:R-:W-:Y:S05]  /*0040*/  @P0 EXIT ;  /* 0x000000000000094d */ /* 0x000fea0003800000 */
[----:B-1----:R-:W-:Y:S01]  /*0050*/  IMAD.MOV.U32 R2, RZ, RZ, c[0x0][0x1b0] ;  /* 0x00006c00ff027624 */ /* 0x002fe200078e00ff */
[----:B------:R-:W-:Y:S01]  /*0060*/  ULDC.64 UR6, c[0x0][0x118] ;  /* 0x0000460000067ab9 */ /* 0x000fe20000000a00 */
[----:B------:R-:W-:-:S05]  /*0070*/  IMAD.MOV.U32 R3, RZ, RZ, c[0x0][0x1b4] ;  /* 0x00006d00ff037624 */ /* 0x000fca00078e00ff */
[----:B------:R-:W2:Y:S02]  /*0080*/  LDG.E.U16 R2, [R2.64] ;  /* 0x0000000602027981 */ /* 0x000ea4000c1e1500 */
[----:B--2---:R-:W-:-:S13]  /*0090*/  ISETP.NE.AND P0, PT, R2, RZ, PT ;  /* 0x000000ff0200720c */ /* 0x004fda0003f05270 */
[----:B------:R-:W-:Y:S05]  /*00a0*/  @!P0 EXIT ;  /* 0x000000000000894d */ /* 0x000fea0003800000 */
[----:B------:R-:W0:Y:S01]  /*00b0*/  S2R R17, SR_CTAID.Z ;  /* 0x0000000000117919 */ /* 0x000e220000002700 */
[----:B------:R-:W-:Y:S03]  /*00c0*/  BSSY B0, `(.L_x_146) ;  /* 0x0000020000007945 */ /* 0x000fe60003800000 */
[----:B------:R-:W1:Y:S01]  /*00d0*/  S2R R6, SR_TID.X ;  /* 0x0000000000067919 */ /* 0x000e620000002100 */
[----:B0-----:R-:W-:-:S04]  /*00e0*/  IMAD.SHL.U32 R7, R17, 0x80, RZ ;  /* 0x0000008011077824 */ /* 0x001fc800078e00ff */
[C-C-:B-1----:R-:W-:Y:S01]  /*00f0*/  IMAD.IADD R3, R7.reuse, 0x1, R6.reuse ;  /* 0x0000000107037824 */ /* 0x142fe200078e0206 */
[----:B------:R-:W-:Y:S01]  /*0100*/  IADD3 R0, R7, 0x80, RZ ;  /* 0x0000008007007810 */ /* 0x000fe20007ffe0ff */
[----:B------:R-:W-:-:S03]  /*0110*/  IMAD R2, R9, 0x80, R6 ;  /* 0x0000008009027824 */ /* 0x000fc600078e0206 */
[----:B------:R-:W-:Y:S01]  /*0120*/  IMNMX R0, R0, c[0x0][0x190], PT ;  /* 0x0000640000007a17 */ /* 0x000fe20003800200 */
[----:B------:R-:W-:-:S03]  /*0130*/  IMAD.SHL.U32 R2, R2, 0x4, RZ ;  /* 0x0000000402027824 */ /* 0x000fc600078e00ff */
[----:B------:R-:W-:Y:S02]  /*0140*/  ISETP.GE.AND P0, PT, R3, R0, PT ;  /* 0x000000000300720c */ /* 0x000fe40003f06270 */
[----:B------:R-:W-:-:S11]  /*0150*/  ISETP.GE.AND P1, PT, R2, c[0x0][0x18c], PT ;  /* 0x0000630002007a0c */ /* 0x000fd60003f26270 */
[----:B------:R-:W-:Y:S05]  /*0160*/  @P0 BRA `(.L_x_147) ;  /* 0x0000015000000947 */ /* 0x000fea0003800000 */
[----:B------:R-:W-:Y:S02]  /*0170*/  ISETP.NE.U32.AND P0, PT, RZ, c[0x0][0x1a0], PT ;  /* 0x00006800ff007a0c */ /* 0x000fe40003f05070 */
[----:B------:R-:W-:Y:S02]  /*0180*/  SHF.R.S32.HI R10, RZ, 0x1f, R3 ;  /* 0x0000001fff0a7819 */ /* 0x000fe40000011403 */
[----:B------:R-:W-:-:S13]  /*0190*/  ISETP.NE.AND.EX P0, PT, RZ, c[0x0][0x1a4], PT, P0 ;  /* 0x00006900ff007a0c */ /* 0x000fda0003f05300 */
[----:B------:R-:W-:-:S04]  /*01a0*/  @P0 LEA R8, P2, R3, c[0x0][0x1a0], 0x1 ;  /* 0x0000680003080a11 */ /* 0x000fc800078408ff */
[----:B------:R-:W-:-:S06]  /*01b0*/  @P0 LEA.HI.X R9, R3, c[0x0][0x1a4], R10, 0x1, P2 ;  /* 0x0000690003090a11 */ /* 0x000fcc00010f0c0a */
[----:B------:R-:W2:Y:S01]  /*01c0*/  @P0 LDG.E.U16.CONSTANT R9, [R8.64] ;  /* 0x0000000608090981 */ /* 0x000ea2000c1e9500 */
[----:B------:R-:W-:-:S05]  /*01d0*/  IMAD R4, R5, c[0x0][0x190], RZ ;  /* 0x0000640005047a24 */ /* 0x000fca00078e02ff */
[----:B------:R-:W-:Y:S02]  /*01e0*/  SHF.R.S32.HI R11, RZ, 0x1f, R4 ;  /* 0x0000001fff0b7819 */ /* 0x000fe40000011404 */
[----:B------:R-:W-:Y:S02]  /*01f0*/  @!P0 IADD3 R3, P2, R3, R4, RZ ;  /* 0x0000000403038210 */ /* 0x000fe40007f5e0ff */
[----:B--2---:R-:W-:-:S03]  /*0200*/  @P0 IADD3 R14, P3, R4, R9, RZ ;  /* 0x00000009040e0210 */ /* 0x004fc60007f7e0ff */
[----:B------:R-:W-:Y:S01]  /*0210*/  @!P0 IMAD.X R4, R10, 0x1, R11, P2 ;  /* 0x000000010a048824 */ /* 0x000fe200010e060b */
[C---:B------:R-:W-:Y:S01]  /*0220*/  @!P0 LEA R12, P2, R3.reuse, c[0x0][0x160], 0x1 ;  /* 0x00005800030c8a11 */ /* 0x040fe200078408ff */
[----:B------:R-:W-:Y:S01]  /*0230*/  @P0 IMAD.X R11, RZ, RZ, R11, P3 ;  /* 0x000000ffff0b0224 */ /* 0x000fe200018e060b */
[----:B------:R-:W-:Y:S02]  /*0240*/  @P0 LEA R10, P3, R14, c[0x0][0x160], 0x1 ;  /* 0x000058000e0a0a11 */ /* 0x000fe400078608ff */
[----:B------:R-:W-:Y:S02]  /*0250*/  @!P0 LEA.HI.X R13, R3, c[0x0][0x164], R4, 0x1, P2 ;  /* 0x00005900030d8a11 */ /* 0x000fe400010f0c04 */
[----:B------:R-:W-:-:S03]  /*0260*/  @P0 LEA.HI.X R11, R14, c[0x0][0x164], R11, 0x1, P3 ;  /* 0x000059000e0b0a11 */ /* 0x000fc600018f0c0b */
[----:B------:R-:W2:Y:S04]  /*0270*/  @!P0 LDG.E.U16.CONSTANT R12, [R12.64] ;  /* 0x000000060c0c8981 */ /* 0x000ea8000c1e9500 */
[----:B------:R-:W3:Y:S01]  /*0280*/  @P0 LDG.E.U16.CONSTANT R10, [R10.64] ;  /* 0x000000060a0a0981 */ /* 0x000ee2000c1e9500 */
[----:B------:R-:W-:-:S05]  /*0290*/  IMAD.SHL.U32 R3, R6, 0x2, RZ ;  /* 0x0000000206037824 */ /* 0x000fca00078e00ff */
[----:B---3--:R0:W-:Y:S04]  /*02a0*/  @P0 STS.U16 [R3], R10 ;  /* 0x0000000a03000388 */ /* 0x0081e80000000400 */
[----:B--2---:R0:W-:Y:S02]  /*02b0*/  @!P0 STS.U16 [R3], R12 ;  /* 0x0000000c03008388 */ /* 0x0041e40000000400 */
.L_x_147:
[----:B------:R-:W-:Y:S05]  /*02c0*/  BSYNC B0 ;  /* 0x0000000000007941 */ /* 0x000fea0003800000 */
.L_x_146:
[----:B------:R-:W-:Y:S05]  /*02d0*/  @P1 EXIT ;  /* 0x000000000000194d */ /* 0x000fea0003800000 */
[----:B------:R-:W-:Y:S02]  /*02e0*/  IABS R4, c[0x0][0x198] ;  /* 0x0000660000047a13 */ /* 0x000fe40000000000 */
[----:B0-----:R-:W-:Y:S02]  /*02f0*/  IABS R10, R7 ;  /* 0x00000007000a7213 */ /* 0x001fe40000000000 */
[----:B------:R-:W0:Y:S08]  /*0300*/  I2F.RP R3, R4 ;  /* 0x0000000400037306 */ /* 0x000e300000209400 */
[----:B0-----:R-:W0:Y:S02]  /*0310*/  MUFU.RCP R3, R3 ;  /* 0x0000000300037308 */ /* 0x001e240000001000 */
[----:B0-----:R-:W-:-:S06]  /*0320*/  IADD3 R8, R3, 0xffffffe, RZ ;  /* 0x0ffffffe03087810 */ /* 0x001fcc0007ffe0ff */
[----:B------:R0:W1:Y:S02]  /*0330*/  F2I.FTZ.U32.TRUNC.NTZ R9, R8 ;  /* 0x0000000800097305 */ /* 0x000064000021f000 */
[----:B0-----:R-:W-:Y:S02]  /*0340*/  IMAD.MOV.U32 R8, RZ, RZ, RZ ;  /* 0x000000ffff087224 */ /* 0x001fe400078e00ff */
[----:B-1----:R-:W-:-:S04]  /*0350*/  IMAD.MOV R11, RZ, RZ, -R9 ;  /* 0x000000ffff0b7224 */ /* 0x002fc800078e0a09 */
[----:B------:R-:W-:-:S04]  /*0360*/  IMAD R11, R11, R4, RZ ;  /* 0x000000040b0b7224 */ /* 0x000fc800078e02ff */
[----:B------:R-:W-:-:S06]  /*0370*/  IMAD.HI.U32 R9, R9, R11, R8 ;  /* 0x0000000b09097227 */ /* 0x000fcc00078e0008 */
[----:B------:R-:W-:-:S04]  /*0380*/  IMAD.HI.U32 R6, R9, R10, RZ ;  /* 0x0000000a09067227 */ /* 0x000fc800078e00ff */
[----:B------:R-:W-:Y:S02]  /*0390*/  IMAD.MOV R3, RZ, RZ, -R6 ;  /* 0x000000ffff037224 */ /* 0x000fe400078e0a06 */
[----:B------:R-:W-:Y:S02]  /*03a0*/  IMAD.MOV.U32 R9, RZ, RZ, 0x4 ;  /* 0x00000004ff097424 */ /* 0x000fe400078e00ff */
[----:B------:R-:W-:-:S05]  /*03b0*/  IMAD R3, R4, R3, R10 ;  /* 0x0000000304037224 */ /* 0x000fca00078e020a */
[----:B------:R-:W-:-:S13]  /*03c0*/  ISETP.GT.U32.AND P1, PT, R4, R3, PT ;  /* 0x000000030400720c */ /* 0x000fda0003f24070 */
[----:B------:R-:W-:Y:S01]  /*03d0*/  @!P1 IMAD.IADD R3, R3, 0x1, -R4 ;  /* 0x0000000103039824 */ /* 0x000fe200078e0a04 */
[----:B------:R-:W-:Y:S02]  /*03e0*/  @!P1 IADD3 R6, R6, 0x1, RZ ;  /* 0x0000000106069810 */ /* 0x000fe40007ffe0ff */
[----:B------:R-:W-:Y:S02]  /*03f0*/  ISETP.NE.AND P1, PT, RZ, c[0x0][0x198], PT ;  /* 0x00006600ff007a0c */ /* 0x000fe40003f25270 */
[----:B------:R-:W-:Y:S02]  /*0400*/  ISETP.GE.U32.AND P0, PT, R3, R4, PT ;  /* 0x000000040300720c */ /* 0x000fe40003f06070 */
[----:B------:R-:W-:-:S04]  /*0410*/  LOP3.LUT R3, R7, c[0x0][0x198], RZ, 0x3c, !PT ;  /* 0x0000660007037a12 */ /* 0x000fc800078e3cff */
[----:B------:R-:W-:Y:S02]  /*0420*/  ISETP.GE.AND P2, PT, R3, RZ, PT ;  /* 0x000000ff0300720c */ /* 0x000fe40003f46270 */
[----:B------:R-:W-:-:S04]  /*0430*/  SHF.R.S32.HI R3, RZ, 0x1f, R2 ;  /* 0x0000001fff037819 */ /* 0x000fc80000011402 */
[----:B------:R-:W-:Y:S02]  /*0440*/  LEA.HI R3, R3, R2, RZ, 0x3 ;  /* 0x0000000203037211 */ /* 0x000fe400078f18ff */
[----:B------:R-:W-:Y:S02]  /*0450*/  @P0 IADD3 R6, R6, 0x1, RZ ;  /* 0x0000000106060810 */ /* 0x000fe40007ffe0ff */
[----:B------:R-:W-:-:S03]  /*0460*/  SHF.R.S32.HI R3, RZ, 0x3, R3 ;  /* 0x00000003ff037819 */ /* 0x000fc60000011403 */
        /* <DEDUP_REMOVED lines=13> */
[----:B------:R-:W-:Y:S01]  /*0540*/  IMAD.SHL.U32 R4, R2, 0x4, RZ ;  /* 0x0000000402047824 */ /* 0x000fe200078e00ff */
[----:B------:R-:W-:Y:S01]  /*0550*/  ULDC.S8 UR4, c[0x0][0x1ac] ;  /* 0x00006b0000047ab9 */ /* 0x000fe20000000200 */
[----:B------:R-:W-:Y:S01]  /*0560*/  I2F.F16 R39, -0x40 ;  /* 0xffffffc000277906 */ /* 0x000fe20000200c00 */
[----:B------:R-:W-:Y:S01]  /*0570*/  ISETP.NE.AND P0, PT, RZ, UR4, PT ;  /* 0x00000004ff007c0c */ /* 0x000fe2000bf05270 */
[----:B------:R-:W-:Y:S01]  /*0580*/  IMAD.MOV.U32 R44, RZ, RZ, RZ ;  /* 0x000000ffff2c7224 */ /* 0x000fe200078e00ff */
[----:B------:R-:W-:Y:S01]  /*0590*/  LOP3.LUT R4, R4, 0x10, RZ, 0xc0, !PT ;  /* 0x0000001004047812 */ /* 0x000fe200078ec0ff */
[----:B------:R-:W-:Y:S01]  /*05a0*/  CS2R R42, SRZ ;  /* 0x00000000002a7805 */ /* 0x000fe2000001ff00 */
[----:B------:R-:W-:Y:S01]  /*05b0*/  ISETP.NE.OR P0, PT, R17, RZ, !P0 ;  /* 0x000000ff1100720c */ /* 0x000fe20004705670 */
[----:B------:R-:W-:Y:S01]  /*05c0*/  IMAD.MOV.U32 R41, RZ, RZ, RZ ;  /* 0x000000ffff297224 */ /* 0x000fe200078e00ff */
[----:B--2---:R-:W-:-:S04]  /*05d0*/  SHF.R.U32.HI R12, RZ, R4, R9 ;  /* 0x00000004ff0c7219 */ /* 0x004fc80000011609 */
[--C-:B------:R-:W-:Y:S02]  /*05e0*/  SHF.R.U32.HI R8, RZ, 0x4, R12.reuse ;  /* 0x00000004ff087819 */ /* 0x100fe4000001160c */
[----:B------:R-:W-:Y:S02]  /*05f0*/  LOP3.LUT R13, R12, 0xf, RZ, 0xc0, !PT ;  /* 0x0000000f0c0d7812 */ /* 0x000fe400078ec0ff */
[----:B------:R-:W-:Y:S02]  /*0600*/  LOP3.LUT R14, R8, 0xf, RZ, 0xc0, !PT ;  /* 0x0000000f080e7812 */ /* 0x000fe400078ec0ff */
[--C-:B------:R-:W-:Y:S02]  /*0610*/  SHF.R.U32.HI R8, RZ, 0x8, R12.reuse ;  /* 0x00000008ff087819 */ /* 0x100fe4000001160c */
[----:B------:R-:W-:Y:S02]  /*0620*/  SHF.R.U32.HI R12, RZ, 0xc, R12 ;  /* 0x0000000cff0c7819 */ /* 0x000fe4000001160c */
[----:B------:R-:W-:-:S02]  /*0630*/  IADD3 R9, R13, 0x1, RZ ;  /* 0x000000010d097810 */ /* 0x000fc40007ffe0ff */
[----:B0-----:R-:W-:Y:S01]  /*0640*/  LOP3.LUT R10, R8, 0xf, RZ, 0xc0, !PT ;  /* 0x0000000f080a7812 */ /* 0x001fe200078ec0ff */
[----:B------:R-:W-:Y:S01]  /*0650*/  @!P0 IMAD R8, R5, c[0x0][0x18c], R2 ;  /* 0x0000630005088a24 */ /* 0x000fe200078e0202 */
[----:B------:R-:W-:Y:S01]  /*0660*/  LOP3.LUT R12, R12, 0xf, RZ, 0xc0, !PT ;  /* 0x0000000f0c0c7812 */ /* 0x000fe200078ec0ff */
[----:B------:R0:W1:Y:S01]  /*0670*/  I2F.F16 R18, R9 ;  /* 0x0000000900127306 */ /* 0x0000620000200c00 */
[----:B------:R-:W-:Y:S02]  /*0680*/  IADD3 R11, R14, 0x1, RZ ;  /* 0x000000010e0b7810 */ /* 0x000fe40007ffe0ff */
[----:B------:R-:W-:Y:S02]  /*0690*/  IADD3 R17, R10, 0x1, RZ ;  /* 0x000000010a117810 */ /* 0x000fe40007ffe0ff */
[----:B------:R-:W-:Y:S02]  /*06a0*/  IADD3 R19, R12, 0x1, RZ ;  /* 0x000000010c137810 */ /* 0x000fe40007ffe0ff */
[----:B------:R-:W-:Y:S01]  /*06b0*/  IADD3 R13, R13, 0xe401, RZ ;  /* 0x0000e4010d0d7810 */ /* 0x000fe20007ffe0ff */
[----:B------:R-:W2:Y:S01]  /*06c0*/  I2F.F16 R20, R11 ;  /* 0x0000000b00147306 */ /* 0x000ea20000200c00 */
[----:B0-----:R-:W-:Y:S01]  /*06d0*/  @!P0 IMAD.WIDE R8, R8, R21, c[0x0][0x180] ;  /* 0x0000600008088625 */ /* 0x001fe200078e0215 */
[----:B------:R-:W-:-:S02]  /*06e0*/  IADD3 R14, R14, 0xe401, RZ ;  /* 0x0000e4010e0e7810 */ /* 0x000fc40007ffe0ff */
[----:B------:R-:W-:Y:S02]  /*06f0*/  IADD3 R10, R10, 0xe401, RZ ;  /* 0x0000e4010a0a7810 */ /* 0x000fe40007ffe0ff */
[----:B------:R0:W-:Y:S01]  /*0700*/  @!P0 STG.E.64 [R8.64], RZ ;  /* 0x000000ff08008986 */ /* 0x0001e2000c101b06 */
[----:B------:R-:W-:Y:S01]  /*0710*/  ISETP.GE.AND P0, PT, R7, R0, PT ;  /* 0x000000000700720c */ /* 0x000fe20003f06270 */
[----:B------:R-:W5:Y:S01]  /*0720*/  I2F.F16 R22, R17 ;  /* 0x0000001100167306 */ /* 0x000f620000200c00 */
[----:B------:R-:W-:Y:S01]  /*0730*/  IADD3 R12, R12, 0xe401, RZ ;  /* 0x0000e4010c0c7810 */ /* 0x000fe20007ffe0ff */
[C---:B-1----:R-:W-:Y:S01]  /*0740*/  HADD2 R33, R39.reuse.H0_H0, -R18.H0_H0 ;  /* 0xa000001227217230 */ /* 0x042fe20000000800 */
[C-C-:B---3--:R-:W-:Y:S02]  /*0750*/  PRMT R28, R15.reuse, 0x5410, R15.reuse ;  /* 0x000054100f1c7816 */ /* 0x148fe4000000000f */
[----:B------:R-:W-:Y:S02]  /*0760*/  PRMT R29, R15, 0x7632, R15 ;  /* 0x000076320f1d7816 */ /* 0x000fe4000000000f */
[C-C-:B----4-:R-:W-:Y:S01]  /*0770*/  PRMT R30, R16.reuse, 0x5410, R16.reuse ;  /* 0x00005410101e7816 */ /* 0x150fe20000000010 */
[----:B------:R-:W1:Y:S01]  /*0780*/  I2F.F16 R24, R19 ;  /* 0x0000001300187306 */ /* 0x000e620000200c00 */
[----:B--2---:R-:W-:Y:S01]  /*0790*/  HADD2 R35, R39.H0_H0, -R20.H0_H0 ;  /* 0xa000001427237230 */ /* 0x004fe20000000800 */
[----:B------:R-:W-:-:S02]  /*07a0*/  PRMT R31, R16, 0x7632, R16 ;  /* 0x00007632101f7816 */ /* 0x000fc40000000010 */
[----:B------:R-:W-:Y:S02]  /*07b0*/  PRMT R32, R13, 0x5410, R13 ;  /* 0x000054100d207816 */ /* 0x000fe4000000000d */
[----:B------:R-:W-:Y:S01]  /*07c0*/  PRMT R34, R14, 0x5410, R14 ;  /* 0x000054100e227816 */ /* 0x000fe2000000000e */
[C---:B-----5:R-:W-:Y:S01]  /*07d0*/  HADD2 R37, R39.reuse.H0_H0, -R22.H0_H0 ;  /* 0xa000001627257230 */ /* 0x060fe20000000800 */
[----:B------:R-:W-:Y:S02]  /*07e0*/  PRMT R36, R10, 0x5410, R10 ;  /* 0x000054100a247816 */ /* 0x000fe4000000000a */
[----:B------:R-:W-:Y:S01]  /*07f0*/  PRMT R38, R12, 0x5410, R12 ;  /* 0x000054100c267816 */ /* 0x000fe2000000000c */
[----:B-1----:R-:W-:Y:S01]  /*0800*/  HADD2 R39, R39.H0_H0, -R24.H0_H0 ;  /* 0xa000001827277230 */ /* 0x002fe20000000800 */
[----:B------:R-:W-:Y:S06]  /*0810*/  BAR.SYNC.DEFER_BLOCKING 0x0 ;  /* 0x0000000000007b1d */ /* 0x000fec0000010000 */
[----:B------:R-:W-:Y:S05]  /*0820*/  @P0 BRA `(.L_x_148) ;  /* 0x0000173000000947 */ /* 0x000fea0003800000 */
[----:B0-----:R-:W-:Y:S01]  /*0830*/  SHF.R.S32.HI R8, RZ, 0x1f, R7 ;  /* 0x0000001fff087819 */ /* 0x001fe20000011407 */
[----:B------:R-:W-:Y:S01]  /*0840*/  IMAD.MOV.U32 R44, RZ, RZ, RZ ;  /* 0x000000ffff2c7224 */ /* 0x000fe200078e00ff */
[----:B------:R-:W-:-:S02]  /*0850*/  UMOV UR4, URZ ;  /* 0x0000003f00047c82 */ /* 0x000fc40008000000 */
[----:B------:R-:W-:-:S04]  /*0860*/  LEA.HI R8, R8, R7, RZ, 0x3 ;  /* 0x0000000708087211 */ /* 0x000fc800078f18ff */
[----:B------:R-:W-:-:S05]  /*0870*/  SHF.R.S32.HI R8, RZ, 0x3, R8 ;  /* 0x00000003ff087819 */ /* 0x000fca0000011408 */
[----:B------:R-:W-:-:S05]  /*0880*/  IMAD R5, R8, c[0x0][0x18c], RZ ;  /* 0x0000630008057a24 */ /* 0x000fca00078e02ff */
[----:B------:R-:W-:Y:S02]  /*0890*/  SHF.R.S32.HI R9, RZ, 0x1f, R5 ;  /* 0x0000001fff097819 */ /* 0x000fe40000011405 */
[----:B------:R-:W-:-:S04]  /*08a0*/  IADD3 R5, P0, R2, R5, RZ ;  /* 0x0000000502057210 */ /* 0x000fc80007f1e0ff */
[----:B------:R-:W-:Y:S02]  /*08b0*/  LEA.HI.X.SX32 R8, R2, R9, 0x1, P0 ;  /* 0x0000000902087211 */ /* 0x000fe400000f0eff */
[----:B------:R-:W-:-:S04]  /*08c0*/  LEA R24, P0, R5, c[0x0][0x168], 0x2 ;  /* 0x00005a0005187a11 */ /* 0x000fc800078010ff */
[----:B------:R-:W-:Y:S02]  /*08d0*/  LEA.HI.X R25, R5, c[0x0][0x16c], R8, 0x2, P0 ;  /* 0x00005b0005197a11 */ /* 0x000fe400000f1408 */
[----:B------:R-:W-:-:S05]  /*08e0*/  IADD3 R5, R7, c[0x0][0x198], RZ ;  /* 0x0000660007057a10 */ /* 0x000fca0007ffe0ff */
[----:B------:R-:W-:Y:S02]  /*08f0*/  IMAD.MOV.U32 R40, RZ, RZ, R5 ;  /* 0x000000ffff287224 */ /* 0x000fe400078e0005 */
.L_x_150:
[----:B------:R-:W-:Y:S01]  /*0900*/  IMAD.MOV.U32 R45, RZ, RZ, 0x4 ;  /* 0x00000004ff2d7424 */ /* 0x000fe200078e00ff */
[----:B------:R-:W0:Y:S03]  /*0910*/  LDS.128 R8, [UR4] ;  /* 0x00000004ff087984 */ /* 0x000e260008000c00 */
[C---:B------:R-:W-:Y:S02]  /*0920*/  IMAD.WIDE R20, R45.reuse, c[0x0][0x18c], R24 ;  /* 0x000063002d147a25 */ /* 0x040fe400078e0218 */
[----:B------:R-:W2:Y:S04]  /*0930*/  LDG.E.128.CONSTANT R24, [R24.64] ;  /* 0x0000000618187981 */ /* 0x000ea8000c1e9d00 */
[----:B------:R-:W-:-:S02]  /*0940*/  IMAD.WIDE R16, R45, c[0x0][0x18c], R20 ;  /* 0x000063002d107a25 */ /* 0x000fc400078e0214 */
[----:B------:R-:W5:Y:S04]  /*0950*/  LDG.E.128.CONSTANT R20, [R20.64] ;  /* 0x0000000614147981 */ /* 0x000f68000c1e9d00 */
[----:B------:R1:W5:Y:S01]  /*0960*/  LDG.E.128.CONSTANT R12, [R16.64] ;  /* 0x00000006100c7981 */ /* 0x000362000c1e9d00 */
[----:B------:R-:W-:Y:S02]  /*0970*/  ISETP.NE.AND P0, PT, R7, R40, PT ;  /* 0x000000280700720c */ /* 0x000fe40003f05270 */
[C---:B--2---:R-:W-:Y:S02]  /*0980*/  LOP3.LUT R46, R24.reuse, 0xf000f, RZ, 0xc0, !PT ;  /* 0x000f000f182e7812 */ /* 0x044fe400078ec0ff */
[----:B------:R-:W-:Y:S02]  /*0990*/  LOP3.LUT R18, R24, 0xf000f0, RZ, 0xc0, !PT ;  /* 0x00f000f018127812 */ /* 0x000fe400078ec0ff */
[----:B------:R-:W-:-:S07]  /*09a0*/  LOP3.LUT R19, R25, 0xf000f, RZ, 0xc0, !PT ;  /* 0x000f000f19137812 */ /* 0x000fce00078ec0ff */
[----:B------:R-:W-:Y:S05]  /*09b0*/  @P0 BRA `(.L_x_149) ;  /* 0x000002f000000947 */ /* 0x000fea0003800000 */
[----:B01----:R-:W-:Y:S01]  /*09c0*/  IADD3 R6, R6, 0x1, RZ ;  /* 0x0000000106067810 */ /* 0x003fe20007ffe0ff */
        /* <DEDUP_REMOVED lines=14> */
[--C-:B------:R-:W-:Y:S02]  /*0ab0*/  SHF.R.U32.HI R36, RZ, 0x4, R33.reuse ;  /* 0x00000004ff247819 */ /* 0x100fe40000011621 */
[----:B------:R-:W-:Y:S02]  /*0ac0*/  LOP3.LUT R32, R33, 0xf, RZ, 0xc0, !PT ;  /* 0x0000000f21207812 */ /* 0x000fe400078ec0ff */
[----:B------:R-:W-:Y:S02]  /*0ad0*/  LOP3.LUT R34, R36, 0xf, RZ, 0xc0, !PT ;  /* 0x0000000f24227812 */ /* 0x000fe400078ec0ff */
[--C-:B------:R-:W-:Y:S02]  /*0ae0*/  SHF.R.U32.HI R36, RZ, 0x8, R33.reuse ;  /* 0x00000008ff247819 */ /* 0x100fe40000011621 */
[----:B0-----:R-:W-:Y:S02]  /*0af0*/  SHF.R.U32.HI R29, RZ, 0xc, R33 ;  /* 0x0000000cff1d7819 */ /* 0x001fe40000011621 */
[----:B------:R-:W-:-:S02]  /*0b00*/  LOP3.LUT R36, R36, 0xf, RZ, 0xc0, !PT ;  /* 0x0000000f24247812 */ /* 0x000fc400078ec0ff */
[----:B------:R-:W-:Y:S02]  /*0b10*/  IADD3 R37, R32, 0x1, RZ ;  /* 0x0000000120257810 */ /* 0x000fe40007ffe0ff */
[----:B------:R-:W-:Y:S02]  /*0b20*/  IADD3 R28, R36, 0x1, RZ ;  /* 0x00000001241c7810 */ /* 0x000fe40007ffe0ff */
[----:B------:R-:W-:Y:S01]  /*0b30*/  LOP3.LUT R29, R29, 0xf, RZ, 0xc0, !PT ;  /* 0x0000000f1d1d7812 */ /* 0x000fe200078ec0ff */
[----:B------:R-:W0:Y:S01]  /*0b40*/  I2F.F16 R38, R37 ;  /* 0x0000002500267306 */ /* 0x000e220000200c00 */
[----:B------:R-:W-:Y:S02]  /*0b50*/  IADD3 R40, R34, 0x1, RZ ;  /* 0x0000000122287810 */ /* 0x000fe40007ffe0ff */
[----:B------:R-:W-:Y:S02]  /*0b60*/  IADD3 R47, R29, 0x1, RZ ;  /* 0x000000011d2f7810 */ /* 0x000fe40007ffe0ff */
[----:B------:R-:W-:-:S02]  /*0b70*/  IADD3 R32, R32, 0xe401, RZ ;  /* 0x0000e40120207810 */ /* 0x000fc40007ffe0ff */
[----:B------:R-:W-:Y:S01]  /*0b80*/  IADD3 R34, R34, 0xe401, RZ ;  /* 0x0000e40122227810 */ /* 0x000fe20007ffe0ff */
[----:B------:R-:W1:Y:S01]  /*0b90*/  I2F.F16 R28, R28 ;  /* 0x0000001c001c7306 */ /* 0x000e620000200c00 */
[----:B------:R-:W-:Y:S02]  /*0ba0*/  IADD3 R36, R36, 0xe401, RZ ;  /* 0x0000e40124247810 */ /* 0x000fe40007ffe0ff */
[----:B------:R-:W-:Y:S02]  /*0bb0*/  PRMT R32, R32, 0x5410, R32 ;  /* 0x0000541020207816 */ /* 0x000fe40000000020 */
[----:B------:R-:W-:Y:S02]  /*0bc0*/  PRMT R34, R34, 0x5410, R34 ;  /* 0x0000541022227816 */ /* 0x000fe40000000022 */
[----:B------:R-:W-:Y:S01]  /*0bd0*/  PRMT R36, R36, 0x5410, R36 ;  /* 0x0000541024247816 */ /* 0x000fe20000000024 */
[----:B------:R-:W2:Y:S01]  /*0be0*/  I2F.F16 R40, R40 ;  /* 0x0000002800287306 */ /* 0x000ea20000200c00 */
[----:B0-----:R-:W-:Y:S01]  /*0bf0*/  HADD2 R33, R39.H0_H0, -R38.H0_H0 ;  /* 0xa000002627217230 */ /* 0x001fe20000000800 */
[----:B------:R-:W-:-:S02]  /*0c00*/  IADD3 R38, R29, 0xe401, RZ ;  /* 0x0000e4011d267810 */ /* 0x000fc40007ffe0ff */
[----:B---3--:R-:W-:Y:S02]  /*0c10*/  PRMT R29, R30, 0x7632, R30 ;  /* 0x000076321e1d7816 */ /* 0x008fe4000000001e */
[----:B------:R-:W-:Y:S02]  /*0c20*/  PRMT R38, R38, 0x5410, R38 ;  /* 0x0000541026267816 */ /* 0x000fe40000000026 */
[----:B------:R-:W0:Y:S01]  /*0c30*/  I2F.F16 R48, R47 ;  /* 0x0000002f00307306 */ /* 0x000e220000200c00 */
[C---:B-1----:R-:W-:Y:S01]  /*0c40*/  HADD2 R37, R39.reuse.H0_H0, -R28.H0_H0 ;  /* 0xa000001c27257230 */ /* 0x042fe20000000800 */
[----:B------:R-:W-:Y:S02]  /*0c50*/  PRMT R28, R30, 0x5410, R30 ;  /* 0x000054101e1c7816 */ /* 0x000fe4000000001e */
[C-C-:B----4-:R-:W-:Y:S02]  /*0c60*/  PRMT R30, R31.reuse, 0x5410, R31.reuse ;  /* 0x000054101f1e7816 */ /* 0x150fe4000000001f */
[----:B------:R-:W-:Y:S01]  /*0c70*/  PRMT R31, R31, 0x7632, R31 ;  /* 0x000076321f1f7816 */ /* 0x000fe2000000001f */
[C---:B--2---:R-:W-:Y:S01]  /*0c80*/  HADD2 R35, R39.reuse.H0_H0, -R40.H0_H0 ;  /* 0xa000002827237230 */ /* 0x044fe20000000800 */
[----:B------:R-:W-:Y:S01]  /*0c90*/  IMAD.MOV.U32 R40, RZ, RZ, R5 ;  /* 0x000000ffff287224 */ /* 0x000fe200078e0005 */
[----:B0-----:R-:W-:-:S02]  /*0ca0*/  HADD2 R39, R39.H0_H0, -R48.H0_H0 ;  /* 0xa000003027277230 */ /* 0x001fc40000000800 */
.L_x_149:
[----:B01----:R-:W-:Y:S02]  /*0cb0*/  LOP3.LUT R47, R46, 0x64006400, RZ, 0xfc, !PT ;  /* 0x640064002e2f7812 */ /* 0x003fe400078efcff */
[----:B------:R-:W-:-:S02]  /*0cc0*/  LOP3.LUT R46, R26, 0xf000f, RZ, 0xc0, !PT ;  /* 0x000f000f1a2e7812 */ /* 0x000fc400078ec0ff */
[----:B------:R-:W-:Y:S02]  /*0cd0*/  LOP3.LUT R18, R18, 0x64006400, RZ, 0xfc, !PT ;  /* 0x6400640012127812 */ /* 0x000fe400078efcff */
[----:B------:R-:W-:Y:S01]  /*0ce0*/  LOP3.LUT R48, R27, 0xf000f, RZ, 0xc0, !PT ;  /* 0x000f000f1b307812 */ /* 0x000fe200078ec0ff */
[----:B------:R-:W-:Y:S01]  /*0cf0*/  HFMA2.MMA R47, R47, 1, 1, R32 ;  /* 0x3c003c002f2f7835 */ /* 0x000fe20000000020 */
[----:B------:R-:W-:Y:S02]  /*0d00*/  LOP3.LUT R49, R46, 0x64006400, RZ, 0xfc, !PT ;  /* 0x640064002e317812 */ /* 0x000fe400078efcff */
[----:B------:R-:W-:Y:S01]  /*0d10*/  LOP3.LUT R51, R48, 0x64006400, RZ, 0xfc, !PT ;  /* 0x6400640030337812 */ /* 0x000fe200078efcff */
[----:B------:R-:W-:Y:S01]  /*0d20*/  HFMA2.MMA R48, R18, 0.0625, 0.0625, R33 ;  /* 0x2c002c0012307835 */ /* 0x000fe20000000021 */
[----:B------:R-:W-:Y:S01]  /*0d30*/  LOP3.LUT R19, R19, 0x64006400, RZ, 0xfc, !PT ;  /* 0x6400640013137812 */ /* 0x000fe200078efcff */
[----:B------:R-:W-:Y:S01]  /*0d40*/  HFMA2.MMA R18, R47, R8, RZ ;  /* 0x000000082f127235 */ /* 0x000fe200000000ff */
[----:B------:R-:W-:Y:S01]  /*0d50*/  SHF.R.U32.HI R24, RZ, 0x8, R24 ;  /* 0x00000008ff187819 */ /* 0x000fe20000011618 */
[----:B------:R-:W-:Y:S01]  /*0d60*/  HFMA2.MMA R49, R49, 1, 1, R36 ;  /* 0x3c003c0031317835 */ /* 0x000fe20000000024 */
[----:B------:R-:W-:-:S02]  /*0d70*/  HADD2 R51, R51, R38 ;  /* 0x0000002633337230 */ /* 0x000fc40000000000 */
[----:B------:R-:W-:Y:S01]  /*0d80*/  HADD2 R46, R19, R34 ;  /* 0x00000022132e7230 */ /* 0x000fe20000000000 */
[----:B------:R-:W-:Y:S01]  /*0d90*/  HFMA2.MMA R48, R48, R9, R18 ;  /* 0x0000000930307235 */ /* 0x000fe20000000012 */
[----:B------:R-:W-:Y:S01]  /*0da0*/  LOP3.LUT R18, R26, 0xf000f0, RZ, 0xc0, !PT ;  /* 0x00f000f01a127812 */ /* 0x000fe200078ec0ff */
[----:B------:R-:W-:Y:S01]  /*0db0*/  HFMA2.MMA R47, R49, R8, RZ ;  /* 0x00000008312f7235 */ /* 0x000fe200000000ff */
[----:B------:R-:W-:Y:S01]  /*0dc0*/  LOP3.LUT R19, R27, 0xf000f0, RZ, 0xc0, !PT ;  /* 0x00f000f01b137812 */ /* 0x000fe200078ec0ff */
[-C--:B------:R-:W-:Y:S01]  /*0dd0*/  HFMA2 R46, R46, R8.reuse, RZ.H0_H0 ;  /* 0x000000082e2e7231 */ /* 0x080fe200000400ff */
[----:B------:R-:W-:Y:S01]  /*0de0*/  LOP3.LUT R18, R18, 0x64006400, RZ, 0xfc, !PT ;  /* 0x6400640012127812 */ /* 0x000fe200078efcff */
[----:B------:R-:W-:Y:S01]  /*0df0*/  HFMA2 R49, R51, R8, RZ.H0_H0 ;  /* 0x0000000833317231 */ /* 0x000fe200000400ff */
[----:B------:R-:W-:Y:S02]  /*0e00*/  LOP3.LUT R8, R25, 0xf000f0, RZ, 0xc0, !PT ;  /* 0x00f000f019087812 */ /* 0x000fe400078ec0ff */
[----:B------:R-:W-:-:S02]  /*0e10*/  LOP3.LUT R50, R19, 0x64006400, RZ, 0xfc, !PT ;  /* 0x6400640013327812 */ /* 0x000fc400078efcff */
[----:B------:R-:W-:Y:S01]  /*0e20*/  LOP3.LUT R8, R8, 0x64006400, RZ, 0xfc, !PT ;  /* 0x6400640008087812 */ /* 0x000fe200078efcff */
[----:B------:R-:W-:Y:S02]  /*0e30*/  HFMA2.MMA R18, R18, 0.0625, 0.0625, R37 ;  /* 0x2c002c0012127835 */ /* 0x000fe40000000025 */
[----:B------:R-:W-:Y:S02]  /*0e40*/  HFMA2 R50, R50, 0.0625, 0.0625, R39 ;  /* 0x2c002c0032327831 */ /* 0x000fe40000000027 */
[----:B------:R-:W-:Y:S02]  /*0e50*/  HFMA2 R8, R8, 0.0625, 0.0625, R35 ;  /* 0x2c002c0008087831 */ /* 0x000fe40000000023 */
[-C--:B------:R-:W-:Y:S02]  /*0e60*/  HFMA2.MMA R47, R18, R9.reuse, R47 ;  /* 0x00000009122f7235 */ /* 0x080fe4000000002f */
[----:B------:R-:W-:Y:S01]  /*0e70*/  HFMA2 R46, R8, R9, R46 ;  /* 0x00000009082e7231 */ /* 0x000fe2000000002e */
[----:B------:R-:W-:Y:S01]  /*0e80*/  HFMA2.MMA R49, R50, R9, R49 ;  /* 0x0000000932317235 */ /* 0x000fe20000000031 */
[----:B------:R-:W-:Y:S01]  /*0e90*/  IMAD.WIDE R8, R45, c[0x0][0x18c], R16 ;  /* 0x000063002d087a25 */ /* 0x000fe200078e0210 */
[----:B------:R-:W-:-:S04]  /*0ea0*/  LOP3.LUT R16, R24, 0xf000f, RZ, 0xc0, !PT ;  /* 0x000f000f18107812 */ /* 0x000fc800078ec0ff */
[----:B------:R-:W-:Y:S02]  /*0eb0*/  LOP3.LUT R51, R16, 0x64006400, RZ, 0xfc, !PT ;  /* 0x6400640010337812 */ /* 0x000fe400078efcff */
[----:B------:R0:W2:Y:S01]  /*0ec0*/  LDG.E.128.CONSTANT R16, [R8.64] ;  /* 0x0000000608107981 */ /* 0x0000a2000c1e9d00 */
[----:B------:R-:W-:Y:S02]  /*0ed0*/  SHF.R.U32.HI R25, RZ, 0x8, R25 ;  /* 0x00000008ff197819 */ /* 0x000fe40000011619 */
[----:B------:R-:W-:Y:S01]  /*0ee0*/  HADD2 R51, R51, R32 ;  /* 0x0000002033337230 */ /* 0x000fe20000000000 */
[----:B------:R-:W-:Y:S02]  /*0ef0*/  SHF.R.U32.HI R50, RZ, 0x8, R27 ;  /* 0x00000008ff327819 */ /* 0x000fe4000001161b */
[----:B------:R-:W-:Y:S01]  /*0f00*/  LOP3.LUT R24, R24, 0xf000f0, RZ, 0xc0, !PT ;  /* 0x00f000f018187812 */ /* 0x000fe200078ec0ff */
[----:B------:R-:W-:Y:S01]  /*0f10*/  HFMA2 R51, R51, R10, R48 ;  /* 0x0000000a33337231 */ /* 0x000fe20000000030 */
[----:B------:R-:W-:-:S02]  /*0f20*/  LOP3.LUT R48, R25, 0xf000f, RZ, 0xc0, !PT ;  /* 0x000f000f19307812 */ /* 0x000fc400078ec0ff */
[----:B------:R-:W-:Y:S01]  /*0f30*/  LOP3.LUT R27, R50, 0xf000f, RZ, 0xc0, !PT ;  /* 0x000f000f321b7812 */ /* 0x000fe200078ec0ff */
[----:B0-----:R-:W-:Y:S01]  /*0f40*/  IMAD.WIDE R8, R45, c[0x0][0x18c], R8 ;  /* 0x000063002d087a25 */ /* 0x001fe200078e0208 */
[----:B------:R-:W-:Y:S02]  /*0f50*/  LOP3.LUT R53, R48, 0x64006400, RZ, 0xfc, !PT ;  /* 0x6400640030357812 */ /* 0x000fe400078efcff */
[----:B------:R-:W-:Y:S02]  /*0f60*/  SHF.R.U32.HI R48, RZ, 0x8, R26 ;  /* 0x00000008ff307819 */ /* 0x000fe4000001161a */
[----:B------:R-:W-:Y:S02]  /*0f70*/  LOP3.LUT R27, R27, 0x64006400, RZ, 0xfc, !PT ;  /* 0x640064001b1b7812 */ /* 0x000fe400078efcff */
[----:B------:R-:W-:Y:S01]  /*0f80*/  HFMA2.MMA R53, R53, 1, 1, R34 ;  /* 0x3c003c0035357835 */ /* 0x000fe20000000022 */
[----:B------:R-:W-:Y:S02]  /*0f90*/  LOP3.LUT R25, R25, 0xf000f0, RZ, 0xc0, !PT ;  /* 0x00f000f019197812 */ /* 0x000fe400078ec0ff */
[----:B------:R-:W-:Y:S01]  /*0fa0*/  LOP3.LUT R24, R24, 0x64006400, RZ, 0xfc, !PT ;  /* 0x6400640018187812 */ /* 0x000fe200078efcff */
[----:B------:R-:W-:Y:S01]  /*0fb0*/  HFMA2.MMA R27, R27, 1, 1, R38 ;  /* 0x3c003c001b1b7835 */ /* 0x000fe20000000026 */
[----:B------:R-:W-:Y:S01]  /*0fc0*/  LOP3.LUT R50, R50, 0xf000f0, RZ, 0xc0, !PT ;  /* 0x00f000f032327812 */ /* 0x000fe200078ec0ff */
[----:B------:R-:W-:Y:S01]  /*0fd0*/  HFMA2.MMA R26, R53, R10, R46 ;  /* 0x0000000a351a7235 */ /* 0x000fe2000000002e */
[----:B------:R-:W-:-:S02]  /*0fe0*/  LOP3.LUT R46, R48, 0xf000f, RZ, 0xc0, !PT ;  /* 0x000f000f302e7812 */ /* 0x000fc400078ec0ff */
[----:B------:R-:W-:Y:S01]  /*0ff0*/  LOP3.LUT R48, R48, 0xf000f0, RZ, 0xc0, !PT ;  /* 0x00f000f030307812 */ /* 0x000fe200078ec0ff */
[----:B------:R-:W-:Y:S01]  /*1000*/  HFMA2.MMA R49, R27, R10, R49 ;  /* 0x0000000a1b317235 */ /* 0x000fe20000000031 */
[----:B------:R-:W-:Y:S01]  /*1010*/  LOP3.LUT R53, R46, 0x64006400, RZ, 0xfc, !PT ;  /* 0x640064002e357812 */ /* 0x000fe200078efcff */
[----:B------:R-:W-:Y:S01]  /*1020*/  HFMA2 R46, R24, 0.0625, 0.0625, R33 ;  /* 0x2c002c00182e7831 */ /* 0x000fe20000000021 */
[----:B------:R-:W-:Y:S02]  /*1030*/  LOP3.LUT R48, R48, 0x64006400, RZ, 0xfc, !PT ;  /* 0x6400640030307812 */ /* 0x000fe400078efcff */
[----:B------:R-:W-:Y:S01]  /*1040*/  LOP3.LUT R50, R50, 0x64006400, RZ, 0xfc, !PT ;  /* 0x6400640032327812 */ /* 0x000fe200078efcff */
[----:B------:R-:W-:Y:S01]  /*1050*/  HADD2 R53, R53, R36 ;  /* 0x0000002435357230 */ /* 0x000fe20000000000 */
[----:B-----5:R-:W-:Y:S01]  /*1060*/  LOP3.LUT R45, R20, 0xf000f, RZ, 0xc0, !PT ;  /* 0x000f000f142d7812 */ /* 0x020fe200078ec0ff */
[----:B------:R-:W-:Y:S01]  /*1070*/  HFMA2 R48, R48, 0.0625, 0.0625, R37 ;  /* 0x2c002c0030307831 */ /* 0x000fe20000000025 */
[----:B------:R-:W-:Y:S01]  /*1080*/  LOP3.LUT R52, R23, 0xf000f, RZ, 0xc0, !PT ;  /* 0x000f000f17347812 */ /* 0x000fe200078ec0ff */
[----:B------:R-:W-:Y:S01]  /*1090*/  HFMA2 R47, R53, R10, R47 ;  /* 0x0000000a352f7231 */ /* 0x000fe2000000002f */
[----:B------:R-:W-:Y:S01]  /*10a0*/  LOP3.LUT R10, R25, 0x64006400, RZ, 0xfc, !PT ;  /* 0x64006400190a7812 */ /* 0x000fe200078efcff */
[----:B------:R-:W-:Y:S01]  /*10b0*/  HFMA2.MMA R50, R50, 0.0625, 0.0625, R39 ;  /* 0x2c002c0032327835 */ /* 0x000fe20000000027 */
[-C--:B------:R-:W-:Y:S01]  /*10c0*/  HFMA2 R46, R46, R11.reuse, R51 ;  /* 0x0000000b2e2e7231 */ /* 0x080fe20000000033 */
[----:B------:R-:W-:Y:S01]  /*10d0*/  LOP3.LUT R45, R45, 0x64006400, RZ, 0xfc, !PT ;  /* 0x640064002d2d7812 */ /* 0x000fe200078efcff */
[----:B------:R-:W-:Y:S01]  /*10e0*/  HFMA2 R47, R48, R11, R47 ;  /* 0x0000000b302f7231 */ /* 0x000fe2000000002f */
[----:B------:R-:W-:Y:S01]  /*10f0*/  LOP3.LUT R48, R21, 0xf000f, RZ, 0xc0, !PT ;  /* 0x000f000f15307812 */ /* 0x000fe200078ec0ff */
[----:B------:R-:W-:Y:S01]  /*1100*/  HFMA2.MMA R10, R10, 0.0625, 0.0625, R35 ;  /* 0x2c002c000a0a7835 */ /* 0x000fe20000000023 */
[----:B------:R-:W-:Y:S01]  /*1110*/  LOP3.LUT R53, R52, 0x64006400, RZ, 0xfc, !PT ;  /* 0x6400640034357812 */ /* 0x000fe200078efcff */
[----:B------:R-:W-:Y:S01]  /*1120*/  HFMA2.MMA R46, R46, R28, R41 ;  /* 0x0000001c2e2e7235 */ /* 0x000fe20000000029 */
[C---:B------:R-:W-:Y:S01]  /*1130*/  LOP3.LUT R41, R13.reuse, 0xf000f, RZ, 0xc0, !PT ;  /* 0x000f000f0d297812 */ /* 0x040fe200078ec0ff */
[----:B------:R-:W-:Y:S01]  /*1140*/  HFMA2.MMA R47, R47, R30, R43 ;  /* 0x0000001e2f2f7235 */ /* 0x000fe2000000002b */
[----:B------:R-:W-:Y:S01]  /*1150*/  LOP3.LUT R43, R13, 0xf000f0, RZ, 0xc0, !PT ;  /* 0x00f000f00d2b7812 */ /* 0x000fe200078ec0ff */
[-C--:B------:R-:W-:Y:S01]  /*1160*/  HFMA2.MMA R10, R10, R11.reuse, R26 ;  /* 0x0000000b0a0a7235 */ /* 0x080fe2000000001a */
[----:B------:R-:W-:Y:S01]  /*1170*/  LOP3.LUT R41, R41, 0x64006400, RZ, 0xfc, !PT ;  /* 0x6400640029297812 */ /* 0x000fe200078efcff */
[----:B------:R-:W0:Y:S01]  /*1180*/  LDS.128 R24, [UR4+0x10] ;  /* 0x00001004ff187984 */ /* 0x000e220008000c00 */
[----:B------:R-:W-:Y:S01]  /*1190*/  HFMA2.MMA R11, R50, R11, R49 ;  /* 0x0000000b320b7235 */ /* 0x000fe20000000031 */
[----:B------:R-:W-:Y:S01]  /*11a0*/  LOP3.LUT R49, R48, 0x64006400, RZ, 0xfc, !PT ;  /* 0x6400640030317812 */ /* 0x000fe200078efcff */
[----:B------:R-:W-:Y:S01]  /*11b0*/  HADD2 R48, R45, R32 ;  /* 0x000000202d307230 */ /* 0x000fe20000000000 */
[----:B------:R-:W-:Y:S01]  /*11c0*/  LOP3.LUT R50, R22, 0xf000f, RZ, 0xc0, !PT ;  /* 0x000f000f16327812 */ /* 0x000fe200078ec0ff */
[----:B------:R-:W-:Y:S01]  /*11d0*/  HADD2 R41, R41, R34 ;  /* 0x0000002229297230 */ /* 0x000fe20000000000 */
[----:B------:R-:W-:-:S02]  /*11e0*/  IADD3 R7, R7, 0x20, RZ ;  /* 0x0000002007077810 */ /* 0x000fc40007ffe0ff */
[----:B------:R-:W-:Y:S01]  /*11f0*/  LOP3.LUT R51, R50, 0x64006400, RZ, 0xfc, !PT ;  /* 0x6400640032337812 */ /* 0x000fe200078efcff */
[----:B------:R-:W-:Y:S01]  /*1200*/  HFMA2.MMA R45, R49, 1, 1, R34 ;  /* 0x3c003c00312d7835 */ /* 0x000fe20000000022 */
[----:B------:R-:W-:Y:S01]  /*1210*/  HFMA2 R42, R10, R29, R42 ;  /* 0x0000001d0a2a7231 */ /* 0x000fe2000000002a */
[----:B------:R-:W-:Y:S01]  /*1220*/  HFMA2.MMA R50, R53, 1, 1, R38 ;  /* 0x3c003c0035327835 */ /* 0x000fe20000000026 */
[----:B------:R-:W-:Y:S01]  /*1230*/  HFMA2 R44, R11, R31, R44 ;  /* 0x0000001f0b2c7231 */ /* 0x000fe2000000002c */
[----:B------:R-:W-:Y:S01]  /*1240*/  ISETP.GE.AND P0, PT, R7, R0, PT ;  /* 0x000000000700720c */ /* 0x000fe20003f06270 */
[----:B------:R-:W-:Y:S01]  /*1250*/  HADD2 R49, R51, R36 ;  /* 0x0000002433317230 */ /* 0x000fe20000000000 */
[----:B------:R-:W-:Y:S01]  /*1260*/  IADD3 R5, R5, 0x20, RZ ;  /* 0x0000002005057810 */ /* 0x000fe20007ffe0ff */
[----:B0-----:R-:W-:-:S03]  /*1270*/  HFMA2.MMA R48, R48, R24, RZ ;  /* 0x0000001830307235 */ /* 0x001fc600000000ff */
[-C--:B------:R-:W-:Y:S01]  /*1280*/  HFMA2 R45, R45, R24.reuse, RZ.H0_H0 ;  /* 0x000000182d2d7231 */ /* 0x080fe200000400ff */
[----:B------:R-:W-:Y:S01]  /*1290*/  HFMA2.MMA R49, R49, R24, RZ ;  /* 0x0000001831317235 */ /* 0x000fe200000000ff */
[----:B------:R-:W-:Y:S01]  /*12a0*/  HFMA2 R50, R50, R24, RZ.H0_H0 ;  /* 0x0000001832327231 */ /* 0x000fe200000400ff */
[----:B------:R-:W-:Y:S02]  /*12b0*/  LOP3.LUT R24, R20, 0xf000f0, RZ, 0xc0, !PT ;  /* 0x00f000f014187812 */ /* 0x000fe400078ec0ff */
[----:B------:R-:W-:Y:S02]  /*12c0*/  SHF.R.U32.HI R20, RZ, 0x8, R20 ;  /* 0x00000008ff147819 */ /* 0x000fe40000011614 */
[----:B------:R-:W-:-:S06]  /*12d0*/  LOP3.LUT R24, R24, 0x64006400, RZ, 0xfc, !PT ;  /* 0x6400640018187812 */ /* 0x000fcc00078efcff */
[----:B------:R-:W-:-:S10]  /*12e0*/  HFMA2.MMA R24, R24, 0.0625, 0.0625, R33 ;  /* 0x2c002c0018187835 */ /* 0x000fd40000000021 */
[----:B------:R-:W-:Y:S01]  /*12f0*/  HFMA2 R48, R24, R25, R48 ;  /* 0x0000001918307231 */ /* 0x000fe20000000030 */
        /* <DEDUP_REMOVED lines=12> */
[----:B------:R-:W-:Y:S02]  /*13c0*/  LOP3.LUT R24, R24, 0x64006400, RZ, 0xfc, !PT ;  /* 0x6400640018187812 */ /* 0x000fe400078efcff */
[C---:B------:R-:W-:Y:S02]  /*13d0*/  LOP3.LUT R10, R23.reuse, 0xf000f, RZ, 0xc0, !PT ;  /* 0x000f000f170a7812 */ /* 0x040fe400078ec0ff */
[----:B------:R-:W-:Y:S02]  /*13e0*/  LOP3.LUT R23, R23, 0xf000f0, RZ, 0xc0, !PT ;  /* 0x00f000f017177812 */ /* 0x000fe400078ec0ff */
[----:B------:R-:W-:-:S02]  /*13f0*/  HFMA2.MMA R24, R24, 0.0625, 0.0625, R39 ;  /* 0x2c002c0018187835 */ /* 0x000fc40000000027 */
[----:B------:R-:W-:-:S06]  /*1400*/  LOP3.LUT R52, R23, 0x64006400, RZ, 0xfc, !PT ;  /* 0x6400640017347812 */ /* 0x000fcc00078efcff */
[----:B------:R-:W-:Y:S02]  /*1410*/  HFMA2.MMA R52, R52, 0.0625, 0.0625, R39 ;  /* 0x2c002c0034347835 */ /* 0x000fe40000000027 */
[----:B------:R-:W-:Y:S01]  /*1420*/  HFMA2 R50, R24, R25, R50 ;  /* 0x0000001918327231 */ /* 0x000fe20000000032 */
[----:B------:R-:W-:Y:S01]  /*1430*/  IMAD.MOV.U32 R24, RZ, RZ, R8 ;  /* 0x000000ffff187224 */ /* 0x000fe200078e0008 */
[C---:B------:R-:W-:Y:S01]  /*1440*/  LOP3.LUT R8, R20.reuse, 0xf000f, RZ, 0xc0, !PT ;  /* 0x000f000f14087812 */ /* 0x040fe200078ec0ff */
[----:B------:R-:W-:Y:S01]  /*1450*/  IMAD.MOV.U32 R25, RZ, RZ, R9 ;  /* 0x000000ffff197224 */ /* 0x000fe200078e0009 */
[----:B------:R-:W-:Y:S02]  /*1460*/  LOP3.LUT R20, R20, 0xf000f0, RZ, 0xc0, !PT ;  /* 0x00f000f014147812 */ /* 0x000fe400078ec0ff */
[----:B------:R-:W-:Y:S02]  /*1470*/  LOP3.LUT R9, R8, 0x64006400, RZ, 0xfc, !PT ;  /* 0x6400640008097812 */ /* 0x000fe400078efcff */
[----:B------:R-:W-:-:S02]  /*1480*/  LOP3.LUT R8, R21, 0xf000f, RZ, 0xc0, !PT ;  /* 0x000f000f15087812 */ /* 0x000fc400078ec0ff */
[----:B------:R-:W-:Y:S01]  /*1490*/  LOP3.LUT R21, R21, 0xf000f0, RZ, 0xc0, !PT ;  /* 0x00f000f015157812 */ /* 0x000fe200078ec0ff */
[----:B------:R-:W-:Y:S01]  /*14a0*/  HADD2 R9, R9, R32 ;  /* 0x0000002009097230 */ /* 0x000fe20000000000 */
[----:B------:R-:W-:Y:S02]  /*14b0*/  LOP3.LUT R11, R8, 0x64006400, RZ, 0xfc, !PT ;  /* 0x64006400080b7812 */ /* 0x000fe400078efcff */
[----:B------:R-:W-:Y:S02]  /*14c0*/  LOP3.LUT R8, R22, 0xf000f, RZ, 0xc0, !PT ;  /* 0x000f000f16087812 */ /* 0x000fe400078ec0ff */
[----:B------:R-:W-:Y:S01]  /*14d0*/  LOP3.LUT R20, R20, 0x64006400, RZ, 0xfc, !PT ;  /* 0x6400640014147812 */ /* 0x000fe200078efcff */
[----:B------:R-:W-:Y:S01]  /*14e0*/  HFMA2.MMA R48, R9, R26, R48 ;  /* 0x0000001a09307235 */ /* 0x000fe20000000030 */
[----:B------:R-:W-:Y:S01]  /*14f0*/  HADD2 R11, R11, R34 ;  /* 0x000000220b0b7230 */ /* 0x000fe20000000000 */
[----:B------:R-:W-:-:S03]  /*1500*/  LOP3.LUT R9, R8, 0x64006400, RZ, 0xfc, !PT ;  /* 0x6400640008097812 */ /* 0x000fc600078efcff */
[----:B------:R-:W-:Y:S01]  /*1510*/  HFMA2 R45, R11, R26, R45 ;  /* 0x0000001a0b2d7231 */ /* 0x000fe2000000002d */
[----:B------:R-:W-:Y:S01]  /*1520*/  LOP3.LUT R11, R10, 0x64006400, RZ, 0xfc, !PT ;  /* 0x640064000a0b7812 */ /* 0x000fe200078efcff */
[----:B------:R-:W-:Y:S02]  /*1530*/  HFMA2.MMA R20, R20, 0.0625, 0.0625, R33 ;  /* 0x2c002c0014147835 */ /* 0x000fe40000000021 */
[----:B------:R-:W-:Y:S02]  /*1540*/  HFMA2.MMA R9, R9, 1, 1, R36 ;  /* 0x3c003c0009097835 */ /* 0x000fe40000000024 */
[----:B------:R-:W-:-:S04]  /*1550*/  HADD2 R11, R11, R38 ;  /* 0x000000260b0b7230 */ /* 0x000fc80000000000 */
[----:B------:R-:W-:Y:S01]  /*1560*/  HFMA2.MMA R49, R9, R26, R49 ;  /* 0x0000001a09317235 */ /* 0x000fe20000000031 */
[----:B------:R-:W-:Y:S01]  /*1570*/  HFMA2 R50, R11, R26, R50 ;  /* 0x0000001a0b327231 */ /* 0x000fe20000000032 */
[----:B------:R-:W-:Y:S01]  /*1580*/  LOP3.LUT R26, R22, 0xf000f0, RZ, 0xc0, !PT ;  /* 0x00f000f0161a7812 */ /* 0x000fe200078ec0ff */
[----:B------:R-:W-:Y:S01]  /*1590*/  HFMA2 R23, R20, R27, R48 ;  /* 0x0000001b14177231 */ /* 0x000fe20000000030 */
[----:B------:R-:W0:Y:S01]  /*15a0*/  LDS.128 R8, [UR4+0x20] ;  /* 0x00002004ff087984 */ /* 0x000e220008000c00 */
[----:B------:R-:W-:Y:S02]  /*15b0*/  LOP3.LUT R22, R21, 0x64006400, RZ, 0xfc, !PT ;  /* 0x6400640015167812 */ /* 0x000fe400078efcff */
[----:B------:R-:W-:Y:S02]  /*15c0*/  LOP3.LUT R26, R26, 0x64006400, RZ, 0xfc, !PT ;  /* 0x640064001a1a7812 */ /* 0x000fe400078efcff */
[----:B------:R-:W-:Y:S01]  /*15d0*/  HFMA2.MMA R46, R23, R28, R46 ;  /* 0x0000001c172e7235 */ /* 0x000fe2000000002e */
[----:B------:R-:W-:Y:S01]  /*15e0*/  SHF.R.U32.HI R20, RZ, 0x8, R12 ;  /* 0x00000008ff147819 */ /* 0x000fe2000001160c */
[----:B------:R-:W-:Y:S01]  /*15f0*/  HFMA2.MMA R22, R22, 0.0625, 0.0625, R35 ;  /* 0x2c002c0016167835 */ /* 0x000fe20000000023 */
[----:B------:R-:W-:Y:S01]  /*1600*/  HFMA2 R26, R26, 0.0625, 0.0625, R37 ;  /* 0x2c002c001a1a7831 */ /* 0x000fe20000000025 */
[----:B------:R-:W-:-:S02]  /*1610*/  LOP3.LUT R48, R15, 0xf000f, RZ, 0xc0, !PT ;  /* 0x000f000f0f307812 */ /* 0x000fc400078ec0ff */
[----:B------:R-:W-:-:S03]  /*1620*/  SHF.R.U32.HI R23, RZ, 0x8, R15 ;  /* 0x00000008ff177819 */ /* 0x000fc6000001160f */
[----:B------:R-:W-:-:S03]  /*1630*/  HFMA2.MMA R26, R26, R27, R49 ;  /* 0x0000001b1a1a7235 */ /* 0x000fc60000000031 */
[-C--:B------:R-:W-:Y:S01]  /*1640*/  HFMA2 R21, R22, R27.reuse, R45 ;  /* 0x0000001b16157231 */ /* 0x080fe2000000002d */
[----:B------:R-:W-:Y:S01]  /*1650*/  LOP3.LUT R45, R14, 0xf000f, RZ, 0xc0, !PT ;  /* 0x000f000f0e2d7812 */ /* 0x000fe200078ec0ff */
[----:B------:R-:W-:Y:S01]  /*1660*/  HFMA2 R22, R52, R27, R50 ;  /* 0x0000001b34167231 */ /* 0x000fe20000000032 */
[----:B------:R-:W-:Y:S01]  /*1670*/  HFMA2.MMA R47, R26, R30, R47 ;  /* 0x0000001e1a2f7235 */ /* 0x000fe2000000002f */
[C---:B------:R-:W-:Y:S01]  /*1680*/  LOP3.LUT R26, R12.reuse, 0xf000f, RZ, 0xc0, !PT ;  /* 0x000f000f0c1a7812 */ /* 0x040fe200078ec0ff */
[----:B------:R-:W-:Y:S01]  /*1690*/  HFMA2 R42, R21, R29, R42 ;  /* 0x0000001d152a7231 */ /* 0x000fe2000000002a */
[----:B------:R-:W-:Y:S01]  /*16a0*/  LOP3.LUT R27, R12, 0xf000f0, RZ, 0xc0, !PT ;  /* 0x00f000f00c1b7812 */ /* 0x000fe200078ec0ff */
[----:B------:R-:W-:Y:S01]  /*16b0*/  HFMA2 R44, R22, R31, R44 ;  /* 0x0000001f162c7231 */ /* 0x000fe2000000002c */
[----:B------:R-:W-:Y:S02]  /*16c0*/  LOP3.LUT R12, R15, 0xf000f0, RZ, 0xc0, !PT ;  /* 0x00f000f00f0c7812 */ /* 0x000fe400078ec0ff */
[----:B------:R-:W-:-:S02]  /*16d0*/  LOP3.LUT R15, R26, 0x64006400, RZ, 0xfc, !PT ;  /* 0x640064001a0f7812 */ /* 0x000fc400078efcff */
[----:B------:R-:W-:Y:S02]  /*16e0*/  SHF.R.U32.HI R21, RZ, 0x8, R13 ;  /* 0x00000008ff157819 */ /* 0x000fe4000001160d */
[----:B------:R-:W-:Y:S01]  /*16f0*/  LOP3.LUT R13, R14, 0xf000f0, RZ, 0xc0, !PT ;  /* 0x00f000f00e0d7812 */ /* 0x000fe200078ec0ff */
[----:B------:R-:W-:Y:S01]  /*1700*/  HADD2 R15, R15, R32 ;  /* 0x000000200f0f7230 */ /* 0x000fe20000000000 */
[----:B------:R-:W-:Y:S02]  /*1710*/  SHF.R.U32.HI R22, RZ, 0x8, R14 ;  /* 0x00000008ff167819 */ /* 0x000fe4000001160e */
[----:B------:R-:W-:Y:S02]  /*1720*/  LOP3.LUT R26, R43, 0x64006400, RZ, 0xfc, !PT ;  /* 0x640064002b1a7812 */ /* 0x000fe400078efcff */
[----:B------:R-:W-:Y:S02]  /*1730*/  LOP3.LUT R45, R45, 0x64006400, RZ, 0xfc, !PT ;  /* 0x640064002d2d7812 */ /* 0x000fe400078efcff */
[----:B------:R-:W-:Y:S01]  /*1740*/  LOP3.LUT R14, R27, 0x64006400, RZ, 0xfc, !PT ;  /* 0x640064001b0e7812 */ /* 0x000fe200078efcff */
[----:B------:R-:W-:Y:S01]  /*1750*/  HFMA2 R27, R26, 0.0625, 0.0625, R35 ;  /* 0x2c002c001a1b7831 */ /* 0x000fe20000000023 */
[----:B------:R-:W-:Y:S01]  /*1760*/  LOP3.LUT R43, R48, 0x64006400, RZ, 0xfc, !PT ;  /* 0x64006400302b7812 */ /* 0x000fe200078efcff */
[-C--:B0-----:R-:W-:Y:S01]  /*1770*/  HFMA2 R41, R41, R8.reuse, RZ.H0_H0 ;  /* 0x0000000829297231 */ /* 0x081fe200000400ff */
[----:B------:R-:W-:Y:S01]  /*1780*/  HFMA2.MMA R26, R45, 1, 1, R36 ;  /* 0x3c003c002d1a7835 */ /* 0x000fe20000000024 */
[----:B------:R-:W-:Y:S01]  /*1790*/  LOP3.LUT R48, R13, 0x64006400, RZ, 0xfc, !PT ;  /* 0x640064000d307812 */ /* 0x000fe200078efcff */
[----:B------:R-:W-:Y:S01]  /*17a0*/  HFMA2.MMA R14, R14, 0.0625, 0.0625, R33 ;  /* 0x2c002c000e0e7835 */ /* 0x000fe20000000021 */
[----:B------:R-:W-:Y:S01]  /*17b0*/  LOP3.LUT R13, R20, 0xf000f, RZ, 0xc0, !PT ;  /* 0x000f000f140d7812 */ /* 0x000fe200078ec0ff */
[-C--:B------:R-:W-:Y:S01]  /*17c0*/  HFMA2.MMA R45, R15, R8.reuse, RZ ;  /* 0x000000080f2d7235 */ /* 0x080fe200000000ff */
[----:B------:R-:W-:Y:S01]  /*17d0*/  HADD2 R43, R43, R38 ;  /* 0x000000262b2b7230 */ /* 0x000fe20000000000 */
[----:B------:R-:W-:Y:S01]  /*17e0*/  HFMA2.MMA R26, R26, R8, RZ ;  /* 0x000000081a1a7235 */ /* 0x000fe200000000ff */
[----:B------:R-:W-:Y:S01]  /*17f0*/  LOP3.LUT R50, R12, 0x64006400, RZ, 0xfc, !PT ;  /* 0x640064000c327812 */ /* 0x000fe200078efcff */
[----:B------:R-:W-:Y:S01]  /*1800*/  HFMA2.MMA R48, R48, 0.0625, 0.0625, R37 ;  /* 0x2c002c0030307835 */ /* 0x000fe20000000025 */
[----:B------:R-:W-:Y:S01]  /*1810*/  LOP3.LUT R12, R21, 0xf000f, RZ, 0xc0, !PT ;  /* 0x000f000f150c7812 */ /* 0x000fe200078ec0ff */
[-C--:B------:R-:W-:Y:S01]  /*1820*/  HFMA2.MMA R14, R14, R9.reuse, R45 ;  /* 0x000000090e0e7235 */ /* 0x080fe2000000002d */
[----:B------:R-:W-:Y:S01]  /*1830*/  LOP3.LUT R13, R13, 0x64006400, RZ, 0xfc, !PT ;  /* 0x640064000d0d7812 */ /* 0x000fe200078efcff */
[----:B------:R-:W-:Y:S01]  /*1840*/  HFMA2 R15, R43, R8, RZ.H0_H0 ;  /* 0x000000082b0f7231 */ /* 0x000fe200000400ff */
[----:B------:R-:W-:Y:S01]  /*1850*/  LOP3.LUT R43, R23, 0xf000f, RZ, 0xc0, !PT ;  /* 0x000f000f172b7812 */ /* 0x000fe200078ec0ff */
[----:B------:R-:W-:Y:S01]  /*1860*/  HFMA2 R8, R27, R9, R41 ;  /* 0x000000091b087231 */ /* 0x000fe20000000029 */
[----:B------:R-:W-:Y:S01]  /*1870*/  LOP3.LUT R41, R22, 0xf000f, RZ, 0xc0, !PT ;  /* 0x000f000f16297812 */ /* 0x000fe200078ec0ff */
[----:B------:R-:W-:Y:S01]  /*1880*/  HFMA2 R50, R50, 0.0625, 0.0625, R39 ;  /* 0x2c002c0032327831 */ /* 0x000fe20000000027 */
[----:B------:R-:W-:Y:S01]  /*1890*/  LOP3.LUT R27, R12, 0x64006400, RZ, 0xfc, !PT ;  /* 0x640064000c1b7812 */ /* 0x000fe200078efcff */
[----:B------:R-:W-:Y:S01]  /*18a0*/  HFMA2.MMA R48, R48, R9, R26 ;  /* 0x0000000930307235 */ /* 0x000fe2000000001a */
[----:B------:R-:W-:Y:S01]  /*18b0*/  HADD2 R26, R13, R32 ;  /* 0x000000200d1a7230 */ /* 0x000fe20000000000 */
[----:B------:R-:W-:-:S02]  /*18c0*/  LOP3.LUT R41, R41, 0x64006400, RZ, 0xfc, !PT ;  /* 0x6400640029297812 */ /* 0x000fc400078efcff */
[----:B------:R-:W-:Y:S01]  /*18d0*/  HFMA2.MMA R9, R50, R9, R15 ;  /* 0x0000000932097235 */ /* 0x000fe2000000000f */
[-C--:B------:R-:W-:Y:S01]  /*18e0*/  HFMA2 R26, R26, R10.reuse, R14 ;  /* 0x0000000a1a1a7231 */ /* 0x080fe2000000000e */
[----:B------:R-:W-:Y:S01]  /*18f0*/  HFMA2.MMA R27, R27, 1, 1, R34 ;  /* 0x3c003c001b1b7835 */ /* 0x000fe20000000022 */
[----:B------:R-:W0:Y:S01]  /*1900*/  LDS.128 R12, [UR4+0x30] ;  /* 0x00003004ff0c7984 */ /* 0x000e220008000c00 */
[----:B------:R-:W-:Y:S01]  /*1910*/  HADD2 R41, R41, R36 ;  /* 0x0000002429297230 */ /* 0x000fe20000000000 */
[----:B------:R-:W-:Y:S01]  /*1920*/  LOP3.LUT R43, R43, 0x64006400, RZ, 0xfc, !PT ;  /* 0x640064002b2b7812 */ /* 0x000fe200078efcff */
[----:B------:R-:W-:Y:S01]  /*1930*/  UIADD3 UR4, UR4, 0x40, URZ ;  /* 0x0000004004047890 */ /* 0x000fe2000fffe03f */
[----:B------:R-:W-:Y:S01]  /*1940*/  LOP3.LUT R21, R21, 0xf000f0, RZ, 0xc0, !PT ;  /* 0x00f000f015157812 */ /* 0x000fe200078ec0ff */
[----:B------:R-:W-:Y:S01]  /*1950*/  HFMA2.MMA R8, R27, R10, R8 ;  /* 0x0000000a1b087235 */ /* 0x000fe20000000008 */
[----:B------:R-:W-:Y:S01]  /*1960*/  LOP3.LUT R23, R23, 0xf000f0, RZ, 0xc0, !PT ;  /* 0x00f000f017177812 */ /* 0x000fe200078ec0ff */
[----:B------:R-:W-:Y:S01]  /*1970*/  HFMA2 R27, R41, R10, R48 ;  /* 0x0000000a291b7231 */ /* 0x000fe20000000030 */
[----:B------:R-:W-:Y:S01]  /*1980*/  LOP3.LUT R41, R22, 0xf000f0, RZ, 0xc0, !PT ;  /* 0x00f000f016297812 */ /* 0x000fe200078ec0ff */
[----:B------:R-:W-:Y:S01]  /*1990*/  HADD2 R43, R43, R38 ;  /* 0x000000262b2b7230 */ /* 0x000fe20000000000 */
[----:B------:R-:W-:-:S02]  /*19a0*/  LOP3.LUT R22, R21, 0x64006400, RZ, 0xfc, !PT ;  /* 0x6400640015167812 */ /* 0x000fc400078efcff */
[----:B------:R-:W-:Y:S02]  /*19b0*/  LOP3.LUT R50, R23, 0x64006400, RZ, 0xfc, !PT ;  /* 0x6400640017327812 */ /* 0x000fe400078efcff */
[----:B------:R-:W-:Y:S01]  /*19c0*/  LOP3.LUT R20, R20, 0xf000f0, RZ, 0xc0, !PT ;  /* 0x00f000f014147812 */ /* 0x000fe200078ec0ff */
[----:B------:R-:W-:Y:S01]  /*19d0*/  HFMA2.MMA R9, R43, R10, R9 ;  /* 0x0000000a2b097235 */ /* 0x000fe20000000009 */
[----:B------:R-:W-:Y:S01]  /*19e0*/  LOP3.LUT R48, R41, 0x64006400, RZ, 0xfc, !PT ;  /* 0x6400640029307812 */ /* 0x000fe200078efcff */
[----:B------:R-:W-:Y:S01]  /*19f0*/  HFMA2.MMA R22, R22, 0.0625, 0.0625, R35 ;  /* 0x2c002c0016167835 */ /* 0x000fe20000000023 */
[----:B------:R-:W-:Y:S01]  /*1a00*/  LOP3.LUT R20, R20, 0x64006400, RZ, 0xfc, !PT ;  /* 0x6400640014147812 */ /* 0x000fe200078efcff */
[----:B------:R-:W-:Y:S01]  /*1a10*/  HFMA2.MMA R50, R50, 0.0625, 0.0625, R39 ;  /* 0x2c002c0032327835 */ /* 0x000fe20000000027 */
[----:B--2---:R-:W-:Y:S01]  /*1a20*/  LOP3.LUT R10, R16, 0xf000f, RZ, 0xc0, !PT ;  /* 0x000f000f100a7812 */ /* 0x004fe200078ec0ff */
[----:B------:R-:W-:Y:S02]  /*1a30*/  HFMA2 R48, R48, 0.0625, 0.0625, R37 ;  /* 0x2c002c0030307831 */ /* 0x000fe40000000025 */
[-C--:B------:R-:W-:Y:S01]  /*1a40*/  HFMA2.MMA R21, R22, R11.reuse, R8 ;  /* 0x0000000b16157235 */ /* 0x080fe20000000008 */
[----:B------:R-:W-:Y:S01]  /*1a50*/  HFMA2 R20, R20, 0.0625, 0.0625, R33 ;  /* 0x2c002c0014147831 */ /* 0x000fe20000000021 */
[----:B------:R-:W-:Y:S01]  /*1a60*/  HFMA2.MMA R22, R50, R11, R9 ;  /* 0x0000000b32167235 */ /* 0x000fe20000000009 */
[-C--:B------:R-:W-:Y:S01]  /*1a70*/  HFMA2 R27, R48, R11.reuse, R27 ;  /* 0x0000000b301b7231 */ /* 0x080fe2000000001b */
[----:B------:R-:W-:Y:S01]  /*1a80*/  LOP3.LUT R9, R18, 0xf000f0, RZ, 0xc0, !PT ;  /* 0x00f000f012097812 */ /* 0x000fe200078ec0ff */
[----:B------:R-:W-:Y:S01]  /*1a90*/  HFMA2 R23, R20, R11, R26 ;  /* 0x0000000b14177231 */ /* 0x000fe2000000001a */
[----:B------:R-:W-:Y:S01]  /*1aa0*/  LOP3.LUT R11, R10, 0x64006400, RZ, 0xfc, !PT ;  /* 0x640064000a0b7812 */ /* 0x000fe200078efcff */
[----:B------:R-:W-:Y:S01]  /*1ab0*/  HFMA2.MMA R42, R21, R29, R42 ;  /* 0x0000001d152a7235 */ /* 0x000fe2000000002a */
[----:B------:R-:W-:Y:S01]  /*1ac0*/  LOP3.LUT R20, R16, 0xf000f0, RZ, 0xc0, !PT ;  /* 0x00f000f010147812 */ /* 0x000fe200078ec0ff */
[----:B------:R-:W-:Y:S01]  /*1ad0*/  HFMA2.MMA R44, R22, R31, R44 ;  /* 0x0000001f162c7235 */ /* 0x000fe2000000002c */
[C---:B------:R-:W-:Y:S01]  /*1ae0*/  LOP3.LUT R22, R17.reuse, 0xf000f0, RZ, 0xc0, !PT ;  /* 0x00f000f011167812 */ /* 0x040fe200078ec0ff */
[----:B------:R-:W-:Y:S01]  /*1af0*/  HADD2 R11, R11, R32 ;  /* 0x000000200b0b7230 */ /* 0x000fe20000000000 */
[----:B------:R-:W-:Y:S01]  /*1b00*/  LOP3.LUT R20, R20, 0x64006400, RZ, 0xfc, !PT ;  /* 0x6400640014147812 */ /* 0x000fe200078efcff */
[----:B------:R-:W-:Y:S01]  /*1b10*/  HFMA2 R41, R23, R28, R46 ;  /* 0x0000001c17297231 */ /* 0x000fe2000000002e */
[----:B------:R-:W-:Y:S01]  /*1b20*/  LOP3.LUT R22, R22, 0x64006400, RZ, 0xfc, !PT ;  /* 0x6400640016167812 */ /* 0x000fe200078efcff */
[----:B------:R-:W-:Y:S01]  /*1b30*/  HFMA2 R43, R27, R30, R47 ;  /* 0x0000001e1b2b7231 */ /* 0x000fe2000000002f */
[----:B------:R-:W-:Y:S01]  /*1b40*/  LOP3.LUT R21, R17, 0xf000f, RZ, 0xc0, !PT ;  /* 0x000f000f11157812 */ /* 0x000fe200078ec0ff */
[----:B------:R-:W-:Y:S01]  /*1b50*/  HFMA2 R20, R20, 0.0625, 0.0625, R33 ;  /* 0x2c002c0014147831 */ /* 0x000fe20000000021 */
[----:B------:R-:W-:-:S02]  /*1b60*/  LOP3.LUT R23, R18, 0xf000f, RZ, 0xc0, !PT ;  /* 0x000f000f12177812 */ /* 0x000fc400078ec0ff */
[----:B------:R-:W-:Y:S01]  /*1b70*/  HFMA2.MMA R10, R22, 0.0625, 0.0625, R35 ;  /* 0x2c002c00160a7835 */ /* 0x000fe20000000023 */
[----:B------:R-:W-:Y:S01]  /*1b80*/  LOP3.LUT R21, R21, 0x64006400, RZ, 0xfc, !PT ;  /* 0x6400640015157812 */ /* 0x000fe200078efcff */
[----:B0-----:R-:W-:Y:S01]  /*1b90*/  HFMA2.MMA R22, R11, R12, RZ ;  /* 0x0000000c0b167235 */ /* 0x001fe200000000ff */
[----:B------:R-:W-:Y:S02]  /*1ba0*/  SHF.R.U32.HI R16, RZ, 0x8, R16 ;  /* 0x00000008ff107819 */ /* 0x000fe40000011610 */
[----:B------:R-:W-:Y:S02]  /*1bb0*/  LOP3.LUT R26, R19, 0xf000f, RZ, 0xc0, !PT ;  /* 0x000f000f131a7812 */ /* 0x000fe400078ec0ff */
[----:B------:R-:W-:Y:S01]  /*1bc0*/  LOP3.LUT R23, R23, 0x64006400, RZ, 0xfc, !PT ;  /* 0x6400640017177812 */ /* 0x000fe200078efcff */
[----:B------:R-:W-:Y:S01]  /*1bd0*/  HFMA2.MMA R20, R20, R13, R22 ;  /* 0x0000000d14147235 */ /* 0x000fe20000000016 */
[----:B------:R-:W-:Y:S01]  /*1be0*/  LOP3.LUT R22, R9, 0x64006400, RZ, 0xfc, !PT ;  /* 0x6400640009167812 */ /* 0x000fe200078efcff */
[----:B------:R-:W-:Y:S01]  /*1bf0*/  HFMA2.MMA R21, R21, 1, 1, R34 ;  /* 0x3c003c0015157835 */ /* 0x000fe20000000022 */
[----:B------:R-:W-:Y:S01]  /*1c00*/  LOP3.LUT R9, R16, 0xf000f, RZ, 0xc0, !PT ;  /* 0x000f000f10097812 */ /* 0x000fe200078ec0ff */
[----:B------:R-:W-:Y:S01]  /*1c10*/  HADD2 R23, R23, R36 ;  /* 0x0000002417177230 */ /* 0x000fe20000000000 */
[----:B------:R-:W-:-:S02]  /*1c20*/  LOP3.LUT R27, R26, 0x64006400, RZ, 0xfc, !PT ;  /* 0x640064001a1b7812 */ /* 0x000fc400078efcff */
[----:B------:R-:W-:Y:S01]  /*1c30*/  LOP3.LUT R8, R19, 0xf000f0, RZ, 0xc0, !PT ;  /* 0x00f000f013087812 */ /* 0x000fe200078ec0ff */
[----:B------:R-:W-:Y:S01]  /*1c40*/  HFMA2.MMA R22, R22, 0.0625, 0.0625, R37 ;  /* 0x2c002c0016167835 */ /* 0x000fe20000000025 */
[----:B------:R-:W-:Y:S01]  /*1c50*/  SHF.R.U32.HI R18, RZ, 0x8, R18 ;  /* 0x00000008ff127819 */ /* 0x000fe20000011612 */
[----:B------:R-:W-:Y:S01]  /*1c60*/  HFMA2.MMA R11, R23, R12, RZ ;  /* 0x0000000c170b7235 */ /* 0x000fe200000000ff */
[----:B------:R-:W-:Y:S01]  /*1c70*/  LOP3.LUT R9, R9, 0x64006400, RZ, 0xfc, !PT ;  /* 0x6400640009097812 */ /* 0x000fe200078efcff */
[----:B------:R-:W-:Y:S01]  /*1c80*/  HFMA2.MMA R27, R27, 1, 1, R38 ;  /* 0x3c003c001b1b7835 */ /* 0x000fe20000000026 */
[----:B------:R-:W-:Y:S01]  /*1c90*/  LOP3.LUT R26, R8, 0x64006400, RZ, 0xfc, !PT ;  /* 0x64006400081a7812 */ /* 0x000fe200078efcff */
[-C--:B------:R-:W-:Y:S01]  /*1ca0*/  HFMA2 R21, R21, R12.reuse, RZ.H0_H0 ;  /* 0x0000000c15157231 */ /* 0x080fe200000400ff */
[----:B------:R-:W-:Y:S01]  /*1cb0*/  LOP3.LUT R8, R18, 0xf000f, RZ, 0xc0, !PT ;  /* 0x000f000f12087812 */ /* 0x000fe200078ec0ff */
[----:B------:R-:W-:Y:S01]  /*1cc0*/  HADD2 R9, R9, R32 ;  /* 0x0000002009097230 */ /* 0x000fe20000000000 */
[----:B------:R-:W-:Y:S01]  /*1cd0*/  SHF.R.U32.HI R19, RZ, 0x8, R19 ;  /* 0x00000008ff137819 */ /* 0x000fe20000011613 */
[-C--:B------:R-:W-:Y:S01]  /*1ce0*/  HFMA2 R10, R10, R13.reuse, R21 ;  /* 0x0000000d0a0a7231 */ /* 0x080fe20000000015 */
[----:B------:R-:W-:Y:S01]  /*1cf0*/  LOP3.LUT R23, R8, 0x64006400, RZ, 0xfc, !PT ;  /* 0x6400640008177812 */ /* 0x000fe200078efcff */
[----:B------:R-:W-:Y:S01]  /*1d00*/  HFMA2 R26, R26, 0.0625, 0.0625, R39 ;  /* 0x2c002c001a1a7831 */ /* 0x000fe20000000027 */
[----:B------:R-:W-:Y:S01]  /*1d10*/  SHF.R.U32.HI R17, RZ, 0x8, R17 ;  /* 0x00000008ff117819 */ /* 0x000fe20000011611 */
[----:B------:R-:W-:Y:S01]  /*1d20*/  HFMA2.MMA R20, R9, R14, R20 ;  /* 0x0000000e09147235 */ /* 0x000fe20000000014 */
[----:B------:R-:W-:Y:S01]  /*1d30*/  LOP3.LUT R8, R19, 0xf000f, RZ, 0xc0, !PT ;  /* 0x000f000f13087812 */ /* 0x000fe200078ec0ff */
[----:B------:R-:W-:Y:S01]  /*1d40*/  HFMA2 R12, R27, R12, RZ.H0_H0 ;  /* 0x0000000c1b0c7231 */ /* 0x000fe200000400ff */
[C---:B------:R-:W-:Y:S01]  /*1d50*/  LOP3.LUT R21, R17.reuse, 0xf000f, RZ, 0xc0, !PT ;  /* 0x000f000f11157812 */ /* 0x040fe200078ec0ff */
[----:B------:R-:W-:Y:S01]  /*1d60*/  HFMA2.MMA R11, R22, R13, R11 ;  /* 0x0000000d160b7235 */ /* 0x000fe2000000000b */
[----:B------:R-:W-:Y:S01]  /*1d70*/  LOP3.LUT R9, R8, 0x64006400, RZ, 0xfc, !PT ;  /* 0x6400640008097812 */ /* 0x000fe200078efcff */
[----:B------:R-:W-:Y:S01]  /*1d80*/  HFMA2 R12, R26, R13, R12 ;  /* 0x0000000d1a0c7231 */ /* 0x000fe2000000000c */
[----:B------:R-:W-:Y:S01]  /*1d90*/  LOP3.LUT R17, R17, 0xf000f0, RZ, 0xc0, !PT ;  /* 0x00f000f011117812 */ /* 0x000fe200078ec0ff */
[----:B------:R-:W-:Y:S01]  /*1da0*/  HADD2 R23, R23, R36 ;  /* 0x0000002417177230 */ /* 0x000fe20000000000 */
[----:B------:R-:W-:Y:S01]  /*1db0*/  LOP3.LUT R19, R19, 0xf000f0, RZ, 0xc0, !PT ;  /* 0x00f000f013137812 */ /* 0x000fe200078ec0ff */
[----:B------:R-:W-:Y:S01]  /*1dc0*/  HADD2 R9, R9, R38 ;  /* 0x0000002609097230 */ /* 0x000fe20000000000 */
[----:B------:R-:W-:-:S02]  /*1dd0*/  LOP3.LUT R18, R18, 0xf000f0, RZ, 0xc0, !PT ;  /* 0x00f000f012127812 */ /* 0x000fc400078ec0ff */
[----:B------:R-:W-:Y:S01]  /*1de0*/  LOP3.LUT R16, R16, 0xf000f0, RZ, 0xc0, !PT ;  /* 0x00f000f010107812 */ /* 0x000fe200078ec0ff */
[-C--:B------:R-:W-:Y:S01]  /*1df0*/  HFMA2.MMA R11, R23, R14.reuse, R11 ;  /* 0x0000000e170b7235 */ /* 0x080fe2000000000b */
[----:B------:R-:W-:Y:S01]  /*1e00*/  LOP3.LUT R8, R17, 0x64006400, RZ, 0xfc, !PT ;  /* 0x6400640011087812 */ /* 0x000fe200078efcff */
[----:B------:R-:W-:Y:S01]  /*1e10*/  HFMA2.MMA R9, R9, R14, R12 ;  /* 0x0000000e09097235 */ /* 0x000fe2000000000c */
[----:B------:R-:W-:Y:S02]  /*1e20*/  LOP3.LUT R22, R19, 0x64006400, RZ, 0xfc, !PT ;  /* 0x6400640013167812 */ /* 0x000fe400078efcff */
[----:B------:R-:W-:Y:S02]  /*1e30*/  LOP3.LUT R18, R18, 0x64006400, RZ, 0xfc, !PT ;  /* 0x6400640012127812 */ /* 0x000fe400078efcff */
[----:B------:R-:W-:Y:S01]  /*1e40*/  LOP3.LUT R21, R21, 0x64006400, RZ, 0xfc, !PT ;  /* 0x6400640015157812 */ /* 0x000fe200078efcff */
[----:B------:R-:W-:Y:S01]  /*1e50*/  HFMA2.MMA R8, R8, 0.0625, 0.0625, R35 ;  /* 0x2c002c0008087835 */ /* 0x000fe20000000023 */
[----:B------:R-:W-:Y:S01]  /*1e60*/  LOP3.LUT R16, R16, 0x64006400, RZ, 0xfc, !PT ;  /* 0x6400640010107812 */ /* 0x000fe200078efcff */
[----:B------:R-:W-:Y:S01]  /*1e70*/  HFMA2 R18, R18, 0.0625, 0.0625, R37 ;  /* 0x2c002c0012127831 */ /* 0x000fe20000000025 */
[----:B------:R-:W-:Y:S01]  /*1e80*/  HFMA2.MMA R22, R22, 0.0625, 0.0625, R39 ;  /* 0x2c002c0016167835 */ /* 0x000fe20000000027 */
[----:B------:R-:W-:-:S02]  /*1e90*/  HADD2 R21, R21, R34 ;  /* 0x0000002215157230 */ /* 0x000fc40000000000 */
[----:B------:R-:W-:Y:S02]  /*1ea0*/  HFMA2 R16, R16, 0.0625, 0.0625, R33 ;  /* 0x2c002c0010107831 */ /* 0x000fe40000000021 */
[----:B------:R-:W-:Y:S01]  /*1eb0*/  HFMA2 R10, R21, R14, R10 ;  /* 0x0000000e150a7231 */ /* 0x000fe2000000000a */
[----:B------:R-:W-:Y:S01]  /*1ec0*/  HFMA2.MMA R11, R18, R15, R11 ;  /* 0x0000000f120b7235 */ /* 0x000fe2000000000b */
[-C--:B------:R-:W-:Y:S02]  /*1ed0*/  HFMA2 R14, R16, R15.reuse, R20 ;  /* 0x0000000f100e7231 */ /* 0x080fe40000000014 */
[-C--:B------:R-:W-:Y:S02]  /*1ee0*/  HFMA2 R21, R8, R15.reuse, R10 ;  /* 0x0000000f08157231 */ /* 0x080fe4000000000a */
[----:B------:R-:W-:Y:S01]  /*1ef0*/  HFMA2 R22, R22, R15, R9 ;  /* 0x0000000f16167231 */ /* 0x000fe20000000009 */
[----:B------:R-:W-:Y:S01]  /*1f00*/  HFMA2.MMA R43, R11, R30, R43 ;  /* 0x0000001e0b2b7235 */ /* 0x000fe2000000002b */
[----:B------:R-:W-:Y:S01]  /*1f10*/  HFMA2 R42, R21, R29, R42 ;  /* 0x0000001d152a7231 */ /* 0x000fe2000000002a */
[----:B------:R-:W-:Y:S01]  /*1f20*/  HFMA2.MMA R41, R14, R28, R41 ;  /* 0x0000001c0e297235 */ /* 0x000fe20000000029 */
[----:B------:R-:W-:Y:S01]  /*1f30*/  HFMA2 R44, R22, R31, R44 ;  /* 0x0000001f162c7231 */ /* 0x000fe2000000002c */
[----:B------:R-:W-:Y:S01]  /*1f40*/  @P0 CALL.REL.NOINC `(.L_x_148) ;  /* 0x0000001000000944 */ /* 0x000fe20003c00000 */
[----:B------:R-:W-:Y:S05]  /*1f50*/  BRA `(.L_x_150) ;  /* 0xffffe9a000007947 */ /* 0x000fea000383ffff */
.L_x_148:
[----:B------:R-:W-:-:S04]  /*1f60*/  NOP ;  /* 0x0000000000007918 */ /* 0x000fc80000000000 */
[----:B------:R-:W-:-:S02]  /*1f70*/  NOP ;  /* 0x0000000000007918 */ /* 0x000fc40000000000 */
[----:B0-----:R-:W0:Y:S01]  /*1f80*/  S2R R3, SR_CTAID.Y ;  /* 0x0000000000037919 */ /* 0x001e220000002600 */
[----:B------:R-:W-:Y:S01]  /*1f90*/  HADD2 R41, R41.H0_H0, R41.H1_H1 ;  /* 0x3000002929297230 */ /* 0x000fe20000000800 */
[----:B------:R-:W-:Y:S01]  /*1fa0*/  IMAD.MOV.U32 R5, RZ, RZ, 0x2 ;  /* 0x00000002ff057424 */ /* 0x000fe200078e00ff */
[----:B------:R-:W-:-:S05]  /*1fb0*/  HADD2 R42, R42.H0_H0, R42.H1_H1 ;  /* 0x3000002a2a2a7230 */ /* 0x000fca0000000800 */
[----:B------:R-:W-:Y:S01]  /*1fc0*/  PRMT R41, R41, 0x5410, R42 ;  /* 0x0000541029297816 */ /* 0x000fe2000000002a */
[----:B0-----:R-:W-:-:S04]  /*1fd0*/  IMAD R2, R3, c[0x0][0x18c], R2 ;  /* 0x0000630003027a24 */ /* 0x001fc800078e0202 */
        /* <DEDUP_REMOVED lines=11> */
.L_x_154:
[----:B------:R-:W0:Y:S02]  /*2090*/  LDS R4, [R0] ;  /* 0x0000000000047984 */ /* 0x000e240000000800 */
[----:B0-----:R-:W-:-:S10]  /*20a0*/  HFMA2.MMA R5, R4, 1, 1, R41 ;  /* 0x3c003c0004057835 */ /* 0x001fd40000000029 */
[----:B------:R-:W0:Y:S02]  /*20b0*/  ATOMS.CAST.SPIN R5, [R0], R4, R5 ;  /* 0x000000040005738d */ /* 0x000e240001800005 */
[----:B0-----:R-:W-:-:S13]  /*20c0*/  ISETP.EQ.U32.AND P0, PT, R5, 0x1, PT ;  /* 0x000000010500780c */ /* 0x001fda0003f02070 */
[----:B------:R-:W-:Y:S05]  /*20d0*/  @!P0 BRA `(.L_x_154) ;  /* 0xffffffb000008947 */ /* 0x000fea000383ffff */
[----:B------:R-:W-:Y:S05]  /*20e0*/  BRA `(.L_x_152) ;  /* 0x0000003000007947 */ /* 0x000fea0003800000 */
.L_x_153:
[----:B------:R-:W2:Y:S02]  /*20f0*/  LD.E R0, [R2.64] ;  /* 0x0000000602007980 */ /* 0x000ea4000c101900 */
[----:B--2---:R-:W-:-:S05]  /*2100*/  IMAD.IADD R5, R41, 0x1, R0 ;  /* 0x0000000129057824 */ /* 0x004fca00078e0200 */
[----:B------:R0:W-:Y:S02]  /*2110*/  ST.E [R2.64], R5 ;  /* 0x0000000502007985 */ /* 0x0001e4000c101906 */
.L_x_152:
[----:B------:R-:W-:Y:S05]  /*2120*/  BSYNC B0 ;  /* 0x0000000000007941 */ /* 0x000fea0003800000 */
.L_x_151:
[----:B------:R-:W2:Y:S02]  /*2130*/  ATOM.E.ADD.F16x2.RN.STRONG.GPU P0, RZ, [R2.64+0x4], R43 ;  /* 0x0000042b02ff798a */ /* 0x000ea4000810e9c6 */
[----:B--2---:R-:W-:Y:S05]  /*2140*/  @P0 EXIT ;  /* 0x000000000000094d */ /* 0x004fea0003800000 */
[----:B------:R-:W1:Y:S02]  /*2150*/  QSPC.E.S P0, RZ, [R2+0x4] ;  /* 0x0000040002ff73aa */ /* 0x000e640000000500 */
[----:B-1----:R-:W-:Y:S05]  /*2160*/  @!P0 BRA `(.L_x_155) ;  /* 0x0000009000008947 */ /* 0x002fea0003800000 */
[----:B0-----:R-:W-:Y:S02]  /*2170*/  IADD3 R2, R2, 0x4, RZ ;  /* 0x0000000402027810 */ /* 0x001fe40007ffe0ff */
[----:B------:R-:W-:Y:S02]  /*2180*/  PRMT R43, R43, 0x5410, R44 ;  /* 0x000054102b2b7816 */ /* 0x000fe4000000002c */
[----:B------:R-:W-:-:S05]  /*2190*/  LOP3.LUT R2, R2, 0xffffff, RZ, 0xc0, !PT ;  /* 0x00ffffff02027812 */ /* 0x000fca00078ec0ff */
.L_x_156:
[----:B------:R-:W0:Y:S02]  /*21a0*/  LDS R4, [R2] ;  /* 0x0000000002047984 */ /* 0x000e240000000800 */
[----:B0-----:R-:W-:-:S06]  /*21b0*/  HADD2 R5, R4, R43 ;  /* 0x0000002b04057230 */ /* 0x001fcc0000000000 */
[----:B------:R-:W0:Y:S02]  /*21c0*/  ATOMS.CAST.SPIN R5, [R2], R4, R5 ;  /* 0x000000040205738d */ /* 0x000e240001800005 */
[----:B0-----:R-:W-:-:S13]  /*21d0*/  ISETP.EQ.U32.AND P0, PT, R5, 0x1, PT ;  /* 0x000000010500780c */ /* 0x001fda0003f02070 */
[----:B------:R-:W-:Y:S05]  /*21e0*/  @!P0 BRA `(.L_x_156) ;  /* 0xffffffb000008947 */ /* 0x000fea000383ffff */
[----:B------:R-:W-:Y:S05]  /*21f0*/  EXIT ;  /* 0x000000000000794d */ /* 0x000fea0003800000 */
.L_x_155:
[----:B------:R-:W2:Y:S02]  /*2200*/  LD.E R0, [R2.64+0x4] ;  /* 0x0000040602007980 */ /* 0x000ea4000c101900 */
[----:B0-2---:R-:W-:-:S05]  /*2210*/  IMAD.IADD R5, R43, 0x1, R0 ;  /* 0x000000012b057824 */ /* 0x005fca00078e0200 */
[----:B------:R-:W-:Y:S01]  /*2220*/  ST.E [R2.64+0x4], R5 ;  /* 0x0000040502007985 */ /* 0x000fe2000c101906 */
[----:B------:R-:W-:Y:S05]  /*2230*/  EXIT ;  /* 0x000000000000794d */ /* 0x000fea0003800000 */
.L_x_157:
        /* <DEDUP_REMOVED lines=12> */
.L_x_161:


//--------------------- .nv.shared._Z28gemm_half_q_half_gptq_kernelILi4ELb1ELb0EEvPK6__halfPKjS4_S2_PS0_iiiiiPKtibS2_i --------------------------
	.section	.nv.shared._Z28gemm_half_q_half_gptq_kernelILi4ELb1ELb0EEvPK6__halfPKjS4_S2_PS0_iiiiiPKtibS2_i,"aw",@nobits
	.sectionflags	@""
	.align	2
.nv.shared._Z28gemm_half_q_half_gptq_kernelILi4ELb1ELb0EEvPK6__halfPKjS4_S2_PS0_iiiiiPKtibS2_i:
	.zero		1024


//--------------------- .nv.global                --------------------------
	.section	.nv.global,"aw",@nobits
.nv.global:
	.type		_ZN45_INTERNAL_611efed6_14_unit_gptq_2_cu_ac59d5884cuda3std3__48in_placeE,@object
	.size		_ZN45_INTERNAL_611efed6_14_unit_gptq_2_cu_ac59d5884cuda3std3__48in_placeE,(_ZN45_INTERNAL_611efed6_14_unit_gptq_2_cu_ac59d5884cuda3std6ranges3__45__cpo8distanceE - _ZN45_INTERNAL_611efed6_14_unit_gptq_2_cu_ac59d5884cuda3std3__48in_placeE)
_ZN45_INTERNAL_611efed6_14_unit_gptq_2_cu_ac59d5884cuda3std3__48in_placeE:
	.zero		1
	.type		_ZN45_INTERNAL_611efed6_14_unit_gptq_2_cu_ac59d5884cuda3std6ranges3__45__cpo8distanceE,@object
	.size		_ZN45_INTERNAL_611efed6_14_unit_gptq_2_cu_ac59d5884cuda3std6ranges3__45__cpo8distanceE,(_ZN45_INTERNAL_611efed6_14_unit_gptq_2_cu_ac59d5884cuda3std3__45__cpo6cbeginE - _ZN45_INTERNAL_611efed6_14_unit_gptq_2_cu_ac59d5884cuda3std6ranges3__45__cpo8distanceE)
_ZN45_INTERNAL_611efed6_14_unit_gptq_2_cu_ac59d5884cuda3std6ranges3__45__cpo8distanceE:
	.zero		1
	.type		_ZN45_INTERNAL_611efed6_14_unit_gptq_2_cu_ac59d5884cuda3std3__45__cpo6cbeginE,@object
	.size		_ZN45_INTERNAL_611efed6_14_unit_gptq_2_cu_ac59d5884cuda3std3__45__cpo6cbeginE,(_ZN45_INTERNAL_611efed6_14_unit_gptq_2_cu_ac59d5884cuda3std6ranges3__45__cpo7advanceE - _ZN45_INTERNAL_611efed6_14_unit_gptq_2_cu_ac59d5884cuda3std3__45__cpo6cbeginE)
_ZN45_INTERNAL_611efed6_14_unit_gptq_2_cu_ac59d5884cuda3std3__45__cpo6cbeginE:
	.zero		1
	.type		_ZN45_INTERNAL_611efed6_14_unit_gptq_2_cu_ac59d5884cuda3std6ranges3__45__cpo7advanceE,@object
	.size		_ZN45_INTERNAL_611efed6_14_unit_gptq_2_cu_ac59d5884cuda3std6ranges3__45__cpo7advanceE,(_ZN45_INTERNAL_611efed6_14_unit_gptq_2_cu_ac59d5884cuda3std3__45__cpo7crbeginE - _ZN45_INTERNAL_611efed6_14_unit_gptq_2_cu_ac59d5884cuda3std6ranges3__45__cpo7advanceE)
_ZN45_INTERNAL_611efed6_14_unit_gptq_2_cu_ac59d5884cuda3std6ranges3__45__cpo7advanceE:
	.zero		1
	.type		_ZN45_INTERNAL_611efed6_14_unit_gptq_2_cu_ac59d5884cuda3std3__45__cpo7crbeginE,@object
	.size		_ZN45_INTERNAL_611efed6_14_unit_gptq_2_cu_ac59d5884cuda3std3__45__cpo7crbeginE,(_ZN45_INTERNAL_611efed6_14_unit_gptq_2_cu_ac59d5884cuda3std6ranges3__45__cpo4dataE - _ZN45_INTERNAL_611efed6_14_unit_gptq_2_cu_ac59d5884cuda3std3__45__cpo7crbeginE)
_ZN45_INTERNAL_611efed6_14_unit_gptq_2_cu_ac59d5884cuda3std3__45__cpo7crbeginE:
	.zero		1
	.type		_ZN45_INTERNAL_611efed6_14_unit_gptq_2_cu_ac59d5884cuda3std6ranges3__45__cpo4dataE,@object
	.size		_ZN45_INTERNAL_611efed6_14_unit_gptq_2_cu_ac59d5884cuda3std6ranges3__45__cpo4dataE,(_ZN45_INTERNAL_611efed6_14_unit_gptq_2_cu_ac59d5884cuda3std6ranges3__45__cpo5beginE - _ZN45_INTERNAL_611efed6_14_unit_gptq_2_cu_ac59d5884cuda3std6ranges3__45__cpo4dataE)
_ZN45_INTERNAL_611efed6_14_unit_gptq_2_cu_ac59d5884cuda3std6ranges3__45__cpo4dataE:
	.zero		1
	.type		_ZN45_INTERNAL_611efed6_14_unit_gptq_2_cu_ac59d5884cuda3std6ranges3__45__cpo5beginE,@object
	.size		_ZN45_INTERNAL_611efed6_14_unit_gptq_2_cu_ac59d5884cuda3std6ranges3__45__cpo5beginE,(_ZN45_INTERNAL_611efed6_14_unit_gptq_2_cu_ac59d5884cuda3std3__447_GLOBAL__N__611efed6_14_unit_gptq_2_cu_ac59d5886ignoreE - _ZN45_INTERNAL_611efed6_14_unit_gptq_2_cu_ac59d5884cuda3std6ranges3__45__cpo5beginE)
_ZN45_INTERNAL_611efed6_14_unit_gptq_2_cu_ac59d5884cuda3std6ranges3__45__cpo5beginE:
	.zero		1
	.type		_ZN45_INTERNAL_611efed6_14_unit_gptq_2_cu_ac59d5884cuda3std3__447_GLOBAL__N__611efed6_14_unit_gptq_2_cu_ac59d5886ignoreE,@object
	.size		_ZN45_INTERNAL_611efed6_14_unit_gptq_2_cu_ac59d5884cuda3std3__447_GLOBAL__N__611efed6_14_unit_gptq_2_cu_ac59d5886ignoreE,(_ZN45_INTERNAL_611efed6_14_unit_gptq_2_cu_ac59d5884cuda3std6ranges3__45__cpo4sizeE - _ZN45_INTERNAL_611efed6_14_unit_gptq_2_cu_ac59d5884cuda3std3__447_GLOBAL__N__611efed6_14_unit_gptq_2_cu_ac59d5886ignoreE)
_ZN45_INTERNAL_611efed6_14_unit_gptq_2_cu_ac59d5884cuda3std3__447_GLOBAL__N__611efed6_14_unit_gptq_2_cu_ac59d5886ignoreE:
	.zero		1
	.type		_ZN45_INTERNAL_611efed6_14_unit_gptq_2_cu_ac59d5884cuda3std6ranges3__45__cpo4sizeE,@object
	.size		_ZN45_INTERNAL_611efed6_14_unit_gptq_2_cu_ac59d5884cuda3std6ranges3__45__cpo4sizeE,(_ZN45_INTERNAL_611efed6_14_unit_gptq_2_cu_ac59d5884cuda3std3__45__cpo5beginE - _ZN45_INTERNAL_611efed6_14_unit_gptq_2_cu_ac59d5884cuda3std6ranges3__45__cpo4sizeE)
_ZN45_INTERNAL_611efed6_14_unit_gptq_2_cu_ac59d5884cuda3std6ranges3__45__cpo4sizeE:
	.zero		1
	.type		_ZN45_INTERNAL_611efed6_14_unit_gptq_2_cu_ac59d5884cuda3std3__45__cpo5beginE,@object
	.size		_ZN45_INTERNAL_611efed6_14_unit_gptq_2_cu_ac59d5884cuda3std3__45__cpo5beginE,(_ZN45_INTERNAL_611efed6_14_unit_gptq_2_cu_ac59d5884cuda3std6ranges3__45__cpo6cbeginE - _ZN45_INTERNAL_611efed6_14_unit_gptq_2_cu_ac59d5884cuda3std3__45__cpo5beginE)
_ZN45_INTERNAL_611efed6_14_unit_gptq_2_cu_ac59d5884cuda3std3__45__cpo5beginE:
	.zero		1
	.type		_ZN45_INTERNAL_611efed6_14_unit_gptq_2_cu_ac59d5884cuda3std6ranges3__45__cpo6cbeginE,@object
	.size		_ZN45_INTERNAL_611efed6_14_unit_gptq_2_cu_ac59d5884cuda3std6ranges3__45__cpo6cbeginE,(_ZN45_INTERNAL_611efed6_14_unit_gptq_2_cu_ac59d5884cuda3std3__45__cpo6rbeginE - _ZN45_INTERNAL_611efed6_14_unit_gptq_2_cu_ac59d5884cuda3std6ranges3__45__cpo6cbeginE)
_ZN45_INTERNAL_611efed6_14_unit_gptq_2_cu_ac59d5884cuda3std6ranges3__45__cpo6cbeginE:
	.zero		1
	.type		_ZN45_INTERNAL_611efed6_14_unit_gptq_2_cu_ac59d5884cuda3std3__45__cpo6rbeginE,@object
	.size		_ZN45_INTERNAL_611efed6_14_unit_gptq_2_cu_ac59d5884cuda3std3__45__cpo6rbeginE,(_ZN45_INTERNAL_611efed6_14_unit_gptq_2_cu_ac59d5884cuda3std6ranges3__45__cpo4nextE - _ZN45_INTERNAL_611efed6_14_unit_gptq_2_cu_ac59d5884cuda3std3__45__cpo6rbeginE)
_ZN45_INTERNAL_611efed6_14_unit_gptq_2_cu_ac59d5884cuda3std3__45__cpo6rbeginE:
	.zero		1
	.type		_ZN45_INTERNAL_611efed6_14_unit_gptq_2_cu_ac59d5884cuda3std6ranges3__45__cpo4nextE,@object
	.size		_ZN45_INTERNAL_611efed6_14_unit_gptq_2_cu_ac59d5884cuda3std6ranges3__45__cpo4nextE,(_ZN45_INTERNAL_611efed6_14_unit_gptq_2_cu_ac59d5884cuda3std6ranges3__45__cpo4swapE - _ZN45_INTERNAL_611efed6_14_unit_gptq_2_cu_ac59d5884cuda3std6ranges3__45__cpo4nextE)
_ZN45_INTERNAL_611efed6_14_unit_gptq_2_cu_ac59d5884cuda3std6ranges3__45__cpo4nextE:
	.zero		1
	.type		_ZN45_INTERNAL_611efed6_14_unit_gptq_2_cu_ac59d5884cuda3std6ranges3__45__cpo4swapE,@object
	.size		_ZN45_INTERNAL_611efed6_14_unit_gptq_2_cu_ac59d5884cuda3std6ranges3__45__cpo4swapE,(_ZN45_INTERNAL_611efed6_14_unit_gptq_2_cu_ac59d5884cuda3std3__420unreachable_sentinelE - _ZN45_INTERNAL_611efed6_14_unit_gptq_2_cu_ac59d5884cuda3std6ranges3__45__cpo4swapE)
_ZN45_INTERNAL_611efed6_14_unit_gptq_2_cu_ac59d5884cuda3std6ranges3__45__cpo4swapE:
	.zero		1
	.type		_ZN45_INTERNAL_611efed6_14_unit_gptq_2_cu_ac59d5884cuda3std3__420unreachable_sentinelE,@object
	.size		_ZN45_INTERNAL_611efed6_14_unit_gptq_2_cu_ac59d5884cuda3std3__420unreachable_sentinelE,(_ZN45_INTERNAL_611efed6_14_unit_gptq_2_cu_ac59d5886thrust23THRUST_300001_SM_800_NS6system6detail10sequential3seqE - _ZN45_INTERNAL_611efed6_14_unit_gptq_2_cu_ac59d5884cuda3std3__420unreachable_sentinelE)
_ZN45_INTERNAL_611efed6_14_unit_gptq_2_cu_ac59d5884cuda3std3__420unreachable_sentinelE:
	.zero		1
	.type		_ZN45_INTERNAL_611efed6_14_unit_gptq_2_cu_ac59d5886thrust23THRUST_300001_SM_800_NS6system6detail10sequential3seqE,@object
	.size		_ZN45_INTERNAL_611efed6_14_unit_gptq_2_cu_ac59d5886thrust23THRUST_300001_SM_800_NS6system6detail10sequential3seqE,(_ZN45_INTERNAL_611efed6_14_unit_gptq_2_cu_ac59d5884cuda3std3__45__cpo4cendE - _ZN45_INTERNAL_611efed6_14_unit_gptq_2_cu_ac59d5886thrust23THRUST_300001_SM_800_NS6system6detail10sequential3seqE)
_ZN45_INTERNAL_611efed6_14_unit_gptq_2_cu_ac59d5886thrust23THRUST_300001_SM_800_NS6system6detail10sequential3seqE:
	.zero		1
	.type		_ZN45_INTERNAL_611efed6_14_unit_gptq_2_cu_ac59d5884cuda3std3__45__cpo4cendE,@object
	.size		_ZN45_INTERNAL_611efed6_14_unit_gptq_2_cu_ac59d5884cuda3std3__45__cpo4cendE,(_ZN45_INTERNAL_611efed6_14_unit_gptq_2_cu_ac59d5884cuda3std6ranges3__45__cpo9iter_swapE - _ZN45_INTERNAL_611efed6_14_unit_gptq_2_cu_ac59d5884cuda3std3__45__cpo4cendE)
_ZN45_INTERNAL_611efed6_14_unit_gptq_2_cu_ac59d5884cuda3std3__45__cpo4cendE:
	.zero		1
	.type		_ZN45_INTERNAL_611efed6_14_unit_gptq_2_cu_ac59d5884cuda3std6ranges3__45__cpo9iter_swapE,@object
	.size		_ZN45_INTERNAL_611efed6_14_unit_gptq_2_cu_ac59d5884cuda3std6ranges3__45__cpo9iter_swapE,(_ZN45_INTERNAL_611efed6_14_unit_gptq_2_cu_ac59d5884cuda3std3__45__cpo5crendE - _ZN45_INTERNAL_611efed6_14_unit_gptq_2_cu_ac59d5884cuda3std6ranges3__45__cpo9iter_swapE)
_ZN45_INTERNAL_611efed6_14_unit_gptq_2_cu_ac59d5884cuda3std6ranges3__45__cpo9iter_swapE:
	.zero		1
	.type		_ZN45_INTERNAL_611efed6_14_unit_gptq_2_cu_ac59d5884cuda3std3__45__cpo5crendE,@object
	.size		_ZN45_INTERNAL_611efed6_14_unit_gptq_2_cu_ac59d5884cuda3std3__45__cpo5crendE,(_ZN45_INTERNAL_611efed6_14_unit_gptq_2_cu_ac59d5884cuda3std6ranges3__45__cpo5cdataE - _ZN45_INTERNAL_611efed6_14_unit_gptq_2_cu_ac59d5884cuda3std3__45__cpo5crendE)
_ZN45_INTERNAL_611efed6_14_unit_gptq_2_cu_ac59d5884cuda3std3__45__cpo5crendE:
	.zero		1
	.type		_ZN45_INTERNAL_611efed6_14_unit_gptq_2_cu_ac59d5884cuda3std6ranges3__45__cpo5cdataE,@object
	.size		_ZN45_INTERNAL_611efed6_14_unit_gptq_2_cu_ac59d5884cuda3std6ranges3__45__cpo5cdataE,(_ZN45_INTERNAL_611efed6_14_unit_gptq_2_cu_ac59d5884cuda3std6ranges3__45__cpo3endE - _ZN45_INTERNAL_611efed6_14_unit_gptq_2_cu_ac59d5884cuda3std6ranges3__45__cpo5cdataE)
_ZN45_INTERNAL_611efed6_14_unit_gptq_2_cu_ac59d5884cuda3std6ranges3__45__cpo5cdataE:
	.zero		1
	.type		_ZN45_INTERNAL_611efed6_14_unit_gptq_2_cu_ac59d5884cuda3std6ranges3__45__cpo3endE,@object
	.size		_ZN45_INTERNAL_611efed6_14_unit_gptq_2_cu_ac59d5884cuda3std6ranges3__45__cpo3endE,(_ZN45_INTERNAL_611efed6_14_unit_gptq_2_cu_ac59d5884cuda3std3__419piecewise_constructE - _ZN45_INTERNAL_611efed6_14_unit_gptq_2_cu_ac59d5884cuda3std6ranges3__45__cpo3endE)
_ZN45_INTERNAL_611efed6_14_unit_gptq_2_cu_ac59d5884cuda3std6ranges3__45__cpo3endE:
	.zero		1
	.type		_ZN45_INTERNAL_611efed6_14_unit_gptq_2_cu_ac59d5884cuda3std3__419piecewise_constructE,@object
	.size		_ZN45_INTERNAL_611efed6_14_unit_gptq_2_cu_ac59d5884cuda3std3__419piecewise_constructE,(_ZN45_INTERNAL_611efed6_14_unit_gptq_2_cu_ac59d5884cuda3std6ranges3__45__cpo5ssizeE - _ZN45_INTERNAL_611efed6_14_unit_gptq_2_cu_ac59d5884cuda3std3__419piecewise_constructE)
_ZN45_INTERNAL_611efed6_14_unit_gptq_2_cu_ac59d5884cuda3std3__419piecewise_constructE:
	.zero		1
	.type		_ZN45_INTERNAL_611efed6_14_unit_gptq_2_cu_ac59d5884cuda3std6ranges3__45__cpo5ssizeE,@object
	.size		_ZN45_INTERNAL_611efed6_14_unit_gptq_2_cu_ac59d5884cuda3std6ranges3__45__cpo5ssizeE,(_ZN45_INTERNAL_611efed6_14_unit_gptq_2_cu_ac59d5884cuda3std3__45__cpo3endE - _ZN45_INTERNAL_611efed6_14_unit_gptq_2_cu_ac59d5884cuda3std6ranges3__45__cpo5ssizeE)
_ZN45_INTERNAL_611efed6_14_unit_gptq_2_cu_ac59d5884cuda3std6ranges3__45__cpo5ssizeE:
	.zero		1
	.type		_ZN45_INTERNAL_611efed6_14_unit_gptq_2_cu_ac59d5884cuda3std3__45__cpo3endE,@object
	.size		_ZN45_INTERNAL_611efed6_14_unit_gptq_2_cu_ac59d5884cuda3std3__45__cpo3endE,(_ZN45_INTERNAL_611efed6_14_unit_gptq_2_cu_ac59d5884cuda3std6ranges3__45__cpo4cendE - _ZN45_INTERNAL_611efed6_14_unit_gptq_2_cu_ac59d5884cuda3std3__45__cpo3endE)
_ZN45_INTERNAL_611efed6_14_unit_gptq_2_cu_ac59d5884cuda3std3__45__cpo3endE:
	.zero		1
	.type		_ZN45_INTERNAL_611efed6_14_unit_gptq_2_cu_ac59d5884cuda3std6ranges3__45__cpo4cendE,@object
	.size		_ZN45_INTERNAL_611efed6_14_unit_gptq_2_cu_ac59d5884cuda3std6ranges3__45__cpo4cendE,(_ZN45_INTERNAL_611efed6_14_unit_gptq_2_cu_ac59d5884cuda3std3__45__cpo4rendE - _ZN45_INTERNAL_611efed6_14_unit_gptq_2_cu_ac59d5884cuda3std6ranges3__45__cpo4cendE)
_ZN45_INTERNAL_611efed6_14_unit_gptq_2_cu_ac59d5884cuda3std6ranges3__45__cpo4cendE:
	.zero		1
	.type		_ZN45_INTERNAL_611efed6_14_unit_gptq_2_cu_ac59d5884cuda3std3__45__cpo4rendE,@object
	.size		_ZN45_INTERNAL_611efed6_14_unit_gptq_2_cu_ac59d5884cuda3std3__45__cpo4rendE,(_ZN45_INTERNAL_611efed6_14_unit_gptq_2_cu_ac59d5884cuda3std6ranges3__45__cpo4prevE - _ZN45_INTERNAL_611efed6_14_unit_gptq_2_cu_ac59d5884cuda3std3__45__cpo4rendE)
_ZN45_INTERNAL_611efed6_14_unit_gptq_2_cu_ac59d5884cuda3std3__45__cpo4rendE:
	.zero		1
	.type		_ZN45_INTERNAL_611efed6_14_unit_gptq_2_cu_ac59d5884cuda3std6ranges3__45__cpo4prevE,@object
	.size		_ZN45_INTERNAL_611efed6_14_unit_gptq_2_cu_ac59d5884cuda3std6ranges3__45__cpo4prevE,(_ZN45_INTERNAL_611efed6_14_unit_gptq_2_cu_ac59d5884cuda3std6ranges3__45__cpo9iter_moveE - _ZN45_INTERNAL_611efed6_14_unit_gptq_2_cu_ac59d5884cuda3std6ranges3__45__cpo4prevE)
_ZN45_INTERNAL_611efed6_14_unit_gptq_2_cu_ac59d5884cuda3std6ranges3__45__cpo4prevE:
	.zero		1
	.type		_ZN45_INTERNAL_611efed6_14_unit_gptq_2_cu_ac59d5884cuda3std6ranges3__45__cpo9iter_moveE,@object
	.size		_ZN45_INTERNAL_611efed6_14_unit_gptq_2_cu_ac59d5884cuda3std6ranges3__45__cpo9iter_moveE,(.L_13 - _ZN45_INTERNAL_611efed6_14_unit_gptq_2_cu_ac59d5884cuda3std6ranges3__45__cpo9iter_moveE)
_ZN45_INTERNAL_611efed6_14_unit_gptq_2_cu_ac59d5884cuda3std6ranges3__45__cpo9iter_moveE:
	.zero		1
.L_13:


//--------------------- .nv.shared._Z28gemm_half_q_half_gptq_kernelILi3ELb1ELb0EEvPK6__halfPKjS4_S2_PS0_iiiiiPKtibS2_i --------------------------
	.section	.nv.shared._Z28gemm_half_q_half_gptq_kernelILi3ELb1ELb0EEvPK6__halfPKjS4_S2_PS0_iiiiiPKtibS2_i,"aw",@nobits
	.sectionflags	@""
	.align	2
.nv.shared._Z28gemm_half_q_half_gptq_kernelILi3ELb1ELb0EEvPK6__halfPKjS4_S2_PS0_iiiiiPKtibS2_i:
	.zero		768


//--------------------- .nv.shared._Z28gemm_half_q_half_gptq_kernelILi2ELb1ELb0EEvPK6__halfPKjS4_S2_PS0_iiiiiPKtibS2_i --------------------------
	.section	.nv.shared._Z28gemm_half_q_half_gptq_kernelILi2ELb1ELb0EEvPK6__halfPKjS4_S2_PS0_iiiiiPKtibS2_i,"aw",@nobits
	.sectionflags	@""
	.align	2
.nv.shared._Z28gemm_half_q_half_gptq_kernelILi2ELb1ELb0EEvPK6__halfPKjS4_S2_PS0_iiiiiPKtibS2_i:
	.zero		512


//--------------------- .nv.shared._Z28gemm_half_q_half_gptq_kernelILi1ELb1ELb0EEvPK6__halfPKjS4_S2_PS0_iiiiiPKtibS2_i --------------------------
	.section	.nv.shared._Z28gemm_half_q_half_gptq_kernelILi1ELb1ELb0EEvPK6__halfPKjS4_S2_PS0_iiiiiPKtibS2_i,"aw",@nobits
	.sectionflags	@""
	.align	2
.nv.shared._Z28gemm_half_q_half_gptq_kernelILi1ELb1ELb0EEvPK6__halfPKjS4_S2_PS0_iiiiiPKtibS2_i:
	.zero		256
